	.target	sm_100a

	.elftype	@"ET_EXEC"


//--------------------- .note.nv.tkinfo           --------------------------
	.section	.note.nv.tkinfo,"",@"SHT_NOTE"
	.sectionflags	@"SHF_NOTE_NV_TKINFO"
	.tkinfo
        /*0018*/ 	.word	0x00000002
        /*0030*/ 	.string	""
        /*0030*/ 	.string	"ptxas"
        /*0030*/ 	.string	"Cuda compilation tools, release 13.0, V13.0.88"
        /*0030*/ 	.string	"Build cuda_13.0.r13.0/compiler.36424714_0"
        /*0030*/ 	.string	"-arch sm_100a -m 64 "



//--------------------- .note.nv.cuinfo           --------------------------
	.section	.note.nv.cuinfo,"",@"SHT_NOTE"
	.sectionflags	@"SHF_NOTE_NV_CUINFO"
        /*0018*/ 	.short	0x0002
        /*001a*/ 	.short	0x0064
        /*001c*/ 	.short	0x0082
	.zero		2


//--------------------- .nv.info                  --------------------------
	.section	.nv.info,"",@"SHT_CUDA_INFO"
	.align	4


	//----- nvinfo : EIATTR_REGCOUNT
	.align		4
        /*0000*/ 	.byte	0x04, 0x2f
        /*0002*/ 	.short	(.L_19 - .L_18)
	.align		4
.L_18:
        /*0004*/ 	.word	index@(_ZN7cutlass13device_kernelINS_4gemm6kernel13GemmUniversalIN4cute5tupleIJiiiiEEENS1_10collective13CollectiveMmaINS1_35MainloopSm100TmaUmmaWarpSpecializedILi6ELi2ELi4ENS5_IJNS4_1CILi1EEESB_SB_EEEEENS5_IJNSA_ILi128EEESE_NSA_ILi64EEEEEENS_6half_tENS5_IJlSB_lEEESH_NS5_IJSB_llEEENS4_8TiledMMAINS4_8MMA_AtomIJNS4_20SM100_MMA_F16BF16_SSISH_SH_fLi128ELi128ELNS4_4UMMA5MajorE0ELSO_1ELNSN_7ScaleInE0ELSP_0EEEEEENS4_6LayoutISC_NS5_IJNSA_ILi0EEEST_ST_EEEEENS5_IJNS4_10UnderscoreESW_SW_EEEEENS4_13SM90_TMA_LOADENS4_14ComposedLayoutINS4_7SwizzleILi3ELi4ELi3EEENS4_18smem_ptr_flag_bitsILi16EEENSS_INS5_IJNSA_ILi8EEESF_EEENS5_IJSF_SB_EEEEEEEvNS4_8identityESZ_NS10_IS12_S14_NSS_INS5_IJSF_S15_EEENS5_IJSB_SF_EEEEEEEvS1A_EENS_8epilogue10collective18CollectiveEpilogueINS1G_23Sm100TmaWarpSpecializedILi4ELi2ELi32ELb1ELb0EEEJSG_NS5_IJNSS_ISE_SB_EENSS_INSA_ILi32EEESB_EEEEESH_SI_SH_SI_NS1G_6fusion15FusionCallbacksIS1K_NS1P_17LinearCombinationISH_fSH_fLNS_15FloatRoundStyleE2EEESG_S1O_JEEENS4_5SM1004TMEM4LOAD26SM100_TMEM_LOAD_32dp32b32xESZ_NS10_INS11_ILi2ELi4ELi3EEES14_NSS_INS5_IJS15_S1M_EEENS5_IJS1M_SB_EEEEEEENS4_39AutoVectorizingCopyWithAssumedAlignmentILi128EEENS4_14SM90_TMA_STOREES23_S25_S25_EEEvvEEEEvNT_6ParamsE)
        /*0008*/ 	.word	0x0000006e


	//----- nvinfo : EIATTR_FRAME_SIZE
	.align		4
.L_19:
        /*000c*/ 	.byte	0x04, 0x11
        /*000e*/ 	.short	(.L_21 - .L_20)
	.align		4
.L_20:
        /*0010*/ 	.word	index@($__internal_2_$__cuda_sm10x_tcgen05_guardrail_trap_unallocated_columns_being_dealloced)
        /*0014*/ 	.word	0x00000000


	//----- nvinfo : EIATTR_FRAME_SIZE
	.align		4
.L_21:
        /*0018*/ 	.byte	0x04, 0x11
        /*001a*/ 	.short	(.L_23 - .L_22)
	.align		4
.L_22:
        /*001c*/ 	.word	index@($__internal_1_$__cuda_sm10x_tcgen05_guardrail_trap_phase_invalid_during_alloc)
        /*0020*/ 	.word	0x00000000


	//----- nvinfo : EIATTR_FRAME_SIZE
	.align		4
.L_23:
        /*0024*/ 	.byte	0x04, 0x11
        /*0026*/ 	.short	(.L_25 - .L_24)
	.align		4
.L_24:
        /*0028*/ 	.word	index@($__internal_0_$__cuda_sm10x_tcgen05_guardrail_trap_col_being_dealloced_not_returned_by_alloc)
        /*002c*/ 	.word	0x00000000


	//----- nvinfo : EIATTR_FRAME_SIZE
	.align		4
.L_25:
        /*0030*/ 	.byte	0x04, 0x11
        /*0032*/ 	.short	(.L_27 - .L_26)
	.align		4
.L_26:
        /*0034*/ 	.word	index@(_ZN7cutlass13device_kernelINS_4gemm6kernel13GemmUniversalIN4cute5tupleIJiiiiEEENS1_10collective13CollectiveMmaINS1_35MainloopSm100TmaUmmaWarpSpecializedILi6ELi2ELi4ENS5_IJNS4_1CILi1EEESB_SB_EEEEENS5_IJNSA_ILi128EEESE_NSA_ILi64EEEEEENS_6half_tENS5_IJlSB_lEEESH_NS5_IJSB_llEEENS4_8TiledMMAINS4_8MMA_AtomIJNS4_20SM100_MMA_F16BF16_SSISH_SH_fLi128ELi128ELNS4_4UMMA5MajorE0ELSO_1ELNSN_7ScaleInE0ELSP_0EEEEEENS4_6LayoutISC_NS5_IJNSA_ILi0EEEST_ST_EEEEENS5_IJNS4_10UnderscoreESW_SW_EEEEENS4_13SM90_TMA_LOADENS4_14ComposedLayoutINS4_7SwizzleILi3ELi4ELi3EEENS4_18smem_ptr_flag_bitsILi16EEENSS_INS5_IJNSA_ILi8EEESF_EEENS5_IJSF_SB_EEEEEEEvNS4_8identityESZ_NS10_IS12_S14_NSS_INS5_IJSF_S15_EEENS5_IJSB_SF_EEEEEEEvS1A_EENS_8epilogue10collective18CollectiveEpilogueINS1G_23Sm100TmaWarpSpecializedILi4ELi2ELi32ELb1ELb0EEEJSG_NS5_IJNSS_ISE_SB_EENSS_INSA_ILi32EEESB_EEEEESH_SI_SH_SI_NS1G_6fusion15FusionCallbacksIS1K_NS1P_17LinearCombinationISH_fSH_fLNS_15FloatRoundStyleE2EEESG_S1O_JEEENS4_5SM1004TMEM4LOAD26SM100_TMEM_LOAD_32dp32b32xESZ_NS10_INS11_ILi2ELi4ELi3EEES14_NSS_INS5_IJS15_S1M_EEENS5_IJS1M_SB_EEEEEEENS4_39AutoVectorizingCopyWithAssumedAlignmentILi128EEENS4_14SM90_TMA_STOREES23_S25_S25_EEEvvEEEEvNT_6ParamsE)
        /*0038*/ 	.word	0x00000000


	//----- nvinfo : EIATTR_MIN_STACK_SIZE
	.align		4
.L_27:
        /*003c*/ 	.byte	0x04, 0x12
        /*003e*/ 	.short	(.L_29 - .L_28)
	.align		4
.L_28:
        /*0040*/ 	.word	index@(_ZN7cutlass13device_kernelINS_4gemm6kernel13GemmUniversalIN4cute5tupleIJiiiiEEENS1_10collective13CollectiveMmaINS1_35MainloopSm100TmaUmmaWarpSpecializedILi6ELi2ELi4ENS5_IJNS4_1CILi1EEESB_SB_EEEEENS5_IJNSA_ILi128EEESE_NSA_ILi64EEEEEENS_6half_tENS5_IJlSB_lEEESH_NS5_IJSB_llEEENS4_8TiledMMAINS4_8MMA_AtomIJNS4_20SM100_MMA_F16BF16_SSISH_SH_fLi128ELi128ELNS4_4UMMA5MajorE0ELSO_1ELNSN_7ScaleInE0ELSP_0EEEEEENS4_6LayoutISC_NS5_IJNSA_ILi0EEEST_ST_EEEEENS5_IJNS4_10UnderscoreESW_SW_EEEEENS4_13SM90_TMA_LOADENS4_14ComposedLayoutINS4_7SwizzleILi3ELi4ELi3EEENS4_18smem_ptr_flag_bitsILi16EEENSS_INS5_IJNSA_ILi8EEESF_EEENS5_IJSF_SB_EEEEEEEvNS4_8identityESZ_NS10_IS12_S14_NSS_INS5_IJSF_S15_EEENS5_IJSB_SF_EEEEEEEvS1A_EENS_8epilogue10collective18CollectiveEpilogueINS1G_23Sm100TmaWarpSpecializedILi4ELi2ELi32ELb1ELb0EEEJSG_NS5_IJNSS_ISE_SB_EENSS_INSA_ILi32EEESB_EEEEESH_SI_SH_SI_NS1G_6fusion15FusionCallbacksIS1K_NS1P_17LinearCombinationISH_fSH_fLNS_15FloatRoundStyleE2EEESG_S1O_JEEENS4_5SM1004TMEM4LOAD26SM100_TMEM_LOAD_32dp32b32xESZ_NS10_INS11_ILi2ELi4ELi3EEES14_NSS_INS5_IJS15_S1M_EEENS5_IJS1M_SB_EEEEEEENS4_39AutoVectorizingCopyWithAssumedAlignmentILi128EEENS4_14SM90_TMA_STOREES23_S25_S25_EEEvvEEEEvNT_6ParamsE)
        /*0044*/ 	.word	0x00000000
.L_29:


//--------------------- .nv.compat                --------------------------
	.section	.nv.compat,"",@"SHT_CUDA_COMPAT_INFO"
	.align	4
        /*0000*/ 	.byte	0x02, 0x09, 0x01, 0x00, 0x02, 0x02, 0x02, 0x00, 0x02, 0x05, 0x05, 0x00, 0x03, 0x07, 0x01, 0x01
        /*0010*/ 	.byte	0x02, 0x03, 0x01, 0x00, 0x02, 0x06, 0x01, 0x00, 0x04, 0x0b, 0x08, 0x00, 0x09, 0x00, 0x00, 0x00
        /*0020*/ 	.byte	0x00, 0x00, 0x00, 0x00


//--------------------- .nv.info._ZN7cutlass13device_kernelINS_4gemm6kernel13GemmUniversalIN4cute5tupleIJiiiiEEENS1_10collective13CollectiveMmaINS1_35MainloopSm100TmaUmmaWarpSpecializedILi6ELi2ELi4ENS5_IJNS4_1CILi1EEESB_SB_EEEEENS5_IJNSA_ILi128EEESE_NSA_ILi64EEEEEENS_6half_tENS5_IJlSB_lEEESH_NS5_IJSB_llEEENS4_8TiledMMAINS4_8MMA_AtomIJNS4_20SM100_MMA_F16BF16_SSISH_SH_fLi128ELi128ELNS4_4UMMA5MajorE0ELSO_1ELNSN_7ScaleInE0ELSP_0EEEEEENS4_6LayoutISC_NS5_IJNSA_ILi0EEEST_ST_EEEEENS5_IJNS4_10UnderscoreESW_SW_EEEEENS4_13SM90_TMA_LOADENS4_14ComposedLayoutINS4_7SwizzleILi3ELi4ELi3EEENS4_18smem_ptr_flag_bitsILi16EEENSS_INS5_IJNSA_ILi8EEESF_EEENS5_IJSF_SB_EEEEEEEvNS4_8identityESZ_NS10_IS12_S14_NSS_INS5_IJSF_S15_EEENS5_IJSB_SF_EEEEEEEvS1A_EENS_8epilogue10collective18CollectiveEpilogueINS1G_23Sm100TmaWarpSpecializedILi4ELi2ELi32ELb1ELb0EEEJSG_NS5_IJNSS_ISE_SB_EENSS_INSA_ILi32EEESB_EEEEESH_SI_SH_SI_NS1G_6fusion15FusionCallbacksIS1K_NS1P_17LinearCombinationISH_fSH_fLNS_15FloatRoundStyleE2EEESG_S1O_JEEENS4_5SM1004TMEM4LOAD26SM100_TMEM_LOAD_32dp32b32xESZ_NS10_INS11_ILi2ELi4ELi3EEES14_NSS_INS5_IJS15_S1M_EEENS5_IJS1M_SB_EEEEEEENS4_39AutoVectorizingCopyWithAssumedAlignmentILi128EEENS4_14SM90_TMA_STOREES23_S25_S25_EEEvvEEEEvNT_6ParamsE --------------------------
	.section	.nv.info._ZN7cutlass13device_kernelINS_4gemm6kernel13GemmUniversalIN4cute5tupleIJiiiiEEENS1_10collective13CollectiveMmaINS1_35MainloopSm100TmaUmmaWarpSpecializedILi6ELi2ELi4ENS5_IJNS4_1CILi1EEESB_SB_EEEEENS5_IJNSA_ILi128EEESE_NSA_ILi64EEEEEENS_6half_tENS5_IJlSB_lEEESH_NS5_IJSB_llEEENS4_8TiledMMAINS4_8MMA_AtomIJNS4_20SM100_MMA_F16BF16_SSISH_SH_fLi128ELi128ELNS4_4UMMA5MajorE0ELSO_1ELNSN_7ScaleInE0ELSP_0EEEEEENS4_6LayoutISC_NS5_IJNSA_ILi0EEEST_ST_EEEEENS5_IJNS4_10UnderscoreESW_SW_EEEEENS4_13SM90_TMA_LOADENS4_14ComposedLayoutINS4_7SwizzleILi3ELi4ELi3EEENS4_18smem_ptr_flag_bitsILi16EEENSS_INS5_IJNSA_ILi8EEESF_EEENS5_IJSF_SB_EEEEEEEvNS4_8identityESZ_NS10_IS12_S14_NSS_INS5_IJSF_S15_EEENS5_IJSB_SF_EEEEEEEvS1A_EENS_8epilogue10collective18CollectiveEpilogueINS1G_23Sm100TmaWarpSpecializedILi4ELi2ELi32ELb1ELb0EEEJSG_NS5_IJNSS_ISE_SB_EENSS_INSA_ILi32EEESB_EEEEESH_SI_SH_SI_NS1G_6fusion15FusionCallbacksIS1K_NS1P_17LinearCombinationISH_fSH_fLNS_15FloatRoundStyleE2EEESG_S1O_JEEENS4_5SM1004TMEM4LOAD26SM100_TMEM_LOAD_32dp32b32xESZ_NS10_INS11_ILi2ELi4ELi3EEES14_NSS_INS5_IJS15_S1M_EEENS5_IJS1M_SB_EEEEEEENS4_39AutoVectorizingCopyWithAssumedAlignmentILi128EEENS4_14SM90_TMA_STOREES23_S25_S25_EEEvvEEEEvNT_6ParamsE,"",@"SHT_CUDA_INFO"
	.sectionflags	@""
	.align	4


	//----- nvinfo : EIATTR_CUDA_API_VERSION
	.align		4
        /*0000*/ 	.byte	0x04, 0x37
        /*0002*/ 	.short	(.L_31 - .L_30)
.L_30:
        /*0004*/ 	.word	0x00000082


	//----- nvinfo : EIATTR_KPARAM_INFO
	.align		4
.L_31:
        /*0008*/ 	.byte	0x04, 0x17
        /*000a*/ 	.short	(.L_33 - .L_32)
.L_32:
        /*000c*/ 	.word	0x00000000
        /*0010*/ 	.short	0x0000
        /*0012*/ 	.short	0x0000
        /*0014*/ 	.byte	0x00, 0xf0, 0x01, 0x20


	//----- nvinfo : EIATTR_AT_ENTRY_FRAGMENTS
	.align		4
.L_33:
        /*0018*/ 	.byte	0x04, 0x4f
        /*001a*/ 	.short	(.L_35 - .L_34)


	//   ....[0]....
.L_34:
        /*001c*/ 	.word	0x00000006


	//----- nvinfo : EIATTR_RESERVED_SMEM_USED
	.align		4
.L_35:
        /*0020*/ 	.byte	0x01, 0x41
	.zero		2


	//----- nvinfo : EIATTR_SPARSE_MMA_MASK
	.align		4
        /*0024*/ 	.byte	0x03, 0x50
        /*0026*/ 	.short	0x0000


	//----- nvinfo : EIATTR_TCGEN05_1CTA_USED
	.align		4
        /*0028*/ 	.byte	0x01, 0x51
	.zero		2


	//----- nvinfo : EIATTR_MAXREG_COUNT
	.align		4
        /*002c*/ 	.byte	0x03, 0x1b
        /*002e*/ 	.short	0x00ff


	//----- nvinfo : EIATTR_NUM_BARRIERS
	.align		4
        /*0030*/ 	.byte	0x02, 0x4c
        /*0032*/ 	.byte	0x07
	.zero		1


	//----- nvinfo : EIATTR_EXTERNS
	.align		4
        /*0034*/ 	.byte	0x04, 0x0f
        /*0036*/ 	.short	(.L_37 - .L_36)


	//   ....[0]....
	.align		4
.L_36:
        /*0038*/ 	.word	index@(__assertfail)


	//----- nvinfo : EIATTR_MERCURY_ISA_VERSION
	.align		4
.L_37:
        /*003c*/ 	.byte	0x03, 0x5f
        /*003e*/ 	.short	0x0101


	//----- nvinfo : EIATTR_INT_WARP_WIDE_INSTR_OFFSETS
	.align		4
        /*0040*/ 	.byte	0x04, 0x31
        /*0042*/ 	.short	(.L_39 - .L_38)


	//   ....[0]....
.L_38:
        /*0044*/ 	.word	0x00001ec0


	//   ....[1]....
        /*0048*/ 	.word	0x00003a20


	//   ....[2]....
        /*004c*/ 	.word	0x00003a50


	//   ....[3]....
        /*0050*/ 	.word	0x00003aa0


	//   ....[4]....
        /*0054*/ 	.word	0x000043c0


	//   ....[5]....
        /*0058*/ 	.word	0x00004420


	//   ....[6]....
        /*005c*/ 	.word	0x00004500


	//   ....[7]....
        /*0060*/ 	.word	0x00004570


	//   ....[8]....
        /*0064*/ 	.word	0x00004680


	//   ....[9]....
        /*0068*/ 	.word	0x00004710


	//   ....[10]....
        /*006c*/ 	.word	0x000048e0


	//   ....[11]....
        /*0070*/ 	.word	0x00004a40


	//----- nvinfo : EIATTR_COOP_GROUP_MASK_REGIDS
	.align		4
.L_39:
        /*0074*/ 	.byte	0x04, 0x29
        /*0076*/ 	.short	(.L_41 - .L_40)


	//   ....[0]....
.L_40:
        /*0078*/ 	.word	0xffffffff


	//   ....[1]....
        /*007c*/ 	.word	0xffffffff


	//   ....[2]....
        /*0080*/ 	.word	0xffffffff


	//   ....[3]....
        /*0084*/ 	.word	0xffffffff


	//   ....[4]....
        /*0088*/ 	.word	0xffffffff


	//   ....[5]....
        /*008c*/ 	.word	0xffffffff


	//   ....[6]....
        /*0090*/ 	.word	0xffffffff


	//   ....[7]....
        /*0094*/ 	.word	0xffffffff


	//   ....[8]....
        /*0098*/ 	.word	0xffffffff


	//   ....[9]....
        /*009c*/ 	.word	0xffffffff


	//   ....[10]....
        /*00a0*/ 	.word	0xffffffff


	//   ....[11]....
        /*00a4*/ 	.word	0xffffffff


	//   ....[12]....
        /*00a8*/ 	.word	0xffffffff


	//----- nvinfo : EIATTR_COOP_GROUP_INSTR_OFFSETS
	.align		4
.L_41:
        /*00ac*/ 	.byte	0x04, 0x28
        /*00ae*/ 	.short	(.L_43 - .L_42)


	//   ....[0]....
.L_42:
        /*00b0*/ 	.word	0x00000090


	//   ....[1]....
        /*00b4*/ 	.word	0x000004d0


	//   ....[2]....
        /*00b8*/ 	.word	0x00000680


	//   ....[3]....
        /*00bc*/ 	.word	0x00000820


	//   ....[4]....
        /*00c0*/ 	.word	0x00000920


	//   ....[5]....
        /*00c4*/ 	.word	0x00000a90


	//   ....[6]....
        /*00c8*/ 	.word	0x00000c30


	//   ....[7]....
        /*00cc*/ 	.word	0x00001da0


	//   ....[8]....
        /*00d0*/ 	.word	0x00002ca0


	//   ....[9]....
        /*00d4*/ 	.word	0x00002eb0


	//   ....[10]....
        /*00d8*/ 	.word	0x00002ee0


	//   ....[11]....
        /*00dc*/ 	.word	0x00003910


	//   ....[12]....
        /*00e0*/ 	.word	0x00003b40


	//----- nvinfo : EIATTR_VRC_CTA_INIT_COUNT
	.align		4
.L_43:
        /*00e4*/ 	.byte	0x02, 0x4a
        /*00e6*/ 	.byte	0x80
	.zero		1


	//----- nvinfo : EIATTR_SYSCALL_OFFSETS
	.align		4
        /*00e8*/ 	.byte	0x04, 0x46
        /*00ea*/ 	.short	(.L_45 - .L_44)


	//   ....[0]....
.L_44:
        /*00ec*/ 	.word	0x000054c0


	//   ....[1]....
        /*00f0*/ 	.word	0x000055b0


	//   ....[2]....
        /*00f4*/ 	.word	0x00005d20


	//   ....[3]....
        /*00f8*/ 	.word	0x000069a0


	//   ....[4]....
        /*00fc*/ 	.word	0x000075f0


	//   ....[5]....
        /*0100*/ 	.word	0x00008240


	//----- nvinfo : EIATTR_MBARRIER_INSTR_OFFSETS
	.align		4
.L_45:
        /*0104*/ 	.byte	0x04, 0x39
        /*0106*/ 	.short	(.L_47 - .L_46)


	//   ....[0]....
.L_46:
        /*0108*/ 	.word	0x000005b0
        /*010c*/ 	.word	0x000000ff
        /*0110*/ 	.word	0x00000000
        /*0114*/ 	.short	0x0100
        /*0116*/ 	.byte	0x05
	.zero		1


	//   ....[1]....
        /*0118*/ 	.word	0x000005c0
        /*011c*/ 	.word	0x000000ff
        /*0120*/ 	.word	0x00000030
        /*0124*/ 	.short	0x0100
        /*0126*/ 	.byte	0x05
	.zero		1


	//   ....[2]....
        /*0128*/ 	.word	0x000005d0
        /*012c*/ 	.word	0x000000ff
        /*0130*/ 	.word	0x00000008
        /*0134*/ 	.short	0x0100
        /*0136*/ 	.byte	0x05
	.zero		1


	//   ....[3]....
        /*0138*/ 	.word	0x000005e0
        /*013c*/ 	.word	0x000000ff
        /*0140*/ 	.word	0x00000038
        /*0144*/ 	.short	0x0100
        /*0146*/ 	.byte	0x05
	.zero		1


	//   ....[4]....
        /*0148*/ 	.word	0x000005f0
        /*014c*/ 	.word	0x000000ff
        /*0150*/ 	.word	0x00000010
        /*0154*/ 	.short	0x0100
        /*0156*/ 	.byte	0x05
	.zero		1


	//   ....[5]....
        /*0158*/ 	.word	0x00000600
        /*015c*/ 	.word	0x000000ff
        /*0160*/ 	.word	0x00000040
        /*0164*/ 	.short	0x0100
        /*0166*/ 	.byte	0x05
	.zero		1


	//   ....[6]....
        /*0168*/ 	.word	0x00000610
        /*016c*/ 	.word	0x000000ff
        /*0170*/ 	.word	0x00000018
        /*0174*/ 	.short	0x0100
        /*0176*/ 	.byte	0x05
	.zero		1


	//   ....[7]....
        /*0178*/ 	.word	0x00000620
        /*017c*/ 	.word	0x000000ff
        /*0180*/ 	.word	0x00000048
        /*0184*/ 	.short	0x0100
        /*0186*/ 	.byte	0x05
	.zero		1


	//   ....[8]....
        /*0188*/ 	.word	0x00000630
        /*018c*/ 	.word	0x000000ff
        /*0190*/ 	.word	0x00000020
        /*0194*/ 	.short	0x0100
        /*0196*/ 	.byte	0x05
	.zero		1


	//   ....[9]....
        /*0198*/ 	.word	0x00000640
        /*019c*/ 	.word	0x000000ff
        /*01a0*/ 	.word	0x00000050
        /*01a4*/ 	.short	0x0100
        /*01a6*/ 	.byte	0x05
	.zero		1


	//   ....[10]....
        /*01a8*/ 	.word	0x00000650
        /*01ac*/ 	.word	0x000000ff
        /*01b0*/ 	.word	0x00000028
        /*01b4*/ 	.short	0x0100
        /*01b6*/ 	.byte	0x05
	.zero		1


	//   ....[11]....
        /*01b8*/ 	.word	0x00000660
        /*01bc*/ 	.word	0x000000ff
        /*01c0*/ 	.word	0x00000058
        /*01c4*/ 	.short	0x0100
        /*01c6*/ 	.byte	0x05
	.zero		1


	//   ....[12]....
        /*01c8*/ 	.word	0x00000790
        /*01cc*/ 	.word	0x000000ff
        /*01d0*/ 	.word	0x00000060
        /*01d4*/ 	.short	0x0100
        /*01d6*/ 	.byte	0x07
	.zero		1


	//   ....[13]....
        /*01d8*/ 	.word	0x000007a0
        /*01dc*/ 	.word	0x000000ff
        /*01e0*/ 	.word	0x00000080
        /*01e4*/ 	.short	0x0100
        /*01e6*/ 	.byte	0x07
	.zero		1


	//   ....[14]....
        /*01e8*/ 	.word	0x000007b0
        /*01ec*/ 	.word	0x000000ff
        /*01f0*/ 	.word	0x00000068
        /*01f4*/ 	.short	0x0100
        /*01f6*/ 	.byte	0x07
	.zero		1


	//   ....[15]....
        /*01f8*/ 	.word	0x000007c0
        /*01fc*/ 	.word	0x000000ff
        /*0200*/ 	.word	0x00000088
        /*0204*/ 	.short	0x0100
        /*0206*/ 	.byte	0x07
	.zero		1


	//   ....[16]....
        /*0208*/ 	.word	0x000007d0
        /*020c*/ 	.word	0x000000ff
        /*0210*/ 	.word	0x00000070
        /*0214*/ 	.short	0x0100
        /*0216*/ 	.byte	0x07
	.zero		1


	//   ....[17]....
        /*0218*/ 	.word	0x000007e0
        /*021c*/ 	.word	0x000000ff
        /*0220*/ 	.word	0x00000090
        /*0224*/ 	.short	0x0100
        /*0226*/ 	.byte	0x07
	.zero		1


	//   ....[18]....
        /*0228*/ 	.word	0x000007f0
        /*022c*/ 	.word	0x000000ff
        /*0230*/ 	.word	0x00000078
        /*0234*/ 	.short	0x0100
        /*0236*/ 	.byte	0x07
	.zero		1


	//   ....[19]....
        /*0238*/ 	.word	0x00000800
        /*023c*/ 	.word	0x000000ff
        /*0240*/ 	.word	0x00000098
        /*0244*/ 	.short	0x0100
        /*0246*/ 	.byte	0x07
	.zero		1


	//   ....[20]....
        /*0248*/ 	.word	0x000008f0
        /*024c*/ 	.word	0x000000ff
        /*0250*/ 	.word	0x000000a0
        /*0254*/ 	.short	0x0100
        /*0256*/ 	.byte	0x05
	.zero		1


	//   ....[21]....
        /*0258*/ 	.word	0x00000900
        /*025c*/ 	.word	0x000000ff
        /*0260*/ 	.word	0x000000a8
        /*0264*/ 	.short	0x0100
        /*0266*/ 	.byte	0x05
	.zero		1


	//   ....[22]....
        /*0268*/ 	.word	0x00000a40
        /*026c*/ 	.word	0x000000ff
        /*0270*/ 	.word	0x000000b0
        /*0274*/ 	.short	0x0100
        /*0276*/ 	.byte	0x05
	.zero		1


	//   ....[23]....
        /*0278*/ 	.word	0x00000a50
        /*027c*/ 	.word	0x000000ff
        /*0280*/ 	.word	0x000000c0
        /*0284*/ 	.short	0x0100
        /*0286*/ 	.byte	0x05
	.zero		1


	//   ....[24]....
        /*0288*/ 	.word	0x00000a60
        /*028c*/ 	.word	0x000000ff
        /*0290*/ 	.word	0x000000b8
        /*0294*/ 	.short	0x0100
        /*0296*/ 	.byte	0x05
	.zero		1


	//   ....[25]....
        /*0298*/ 	.word	0x00000a70
        /*029c*/ 	.word	0x000000ff
        /*02a0*/ 	.word	0x000000c8
        /*02a4*/ 	.short	0x0100
        /*02a6*/ 	.byte	0x05
	.zero		1


	//   ....[26]....
        /*02a8*/ 	.word	0x00000ba0
        /*02ac*/ 	.word	0x000000ff
        /*02b0*/ 	.word	0x000000d0
        /*02b4*/ 	.short	0x0100
        /*02b6*/ 	.byte	0x07
	.zero		1


	//   ....[27]....
        /*02b8*/ 	.word	0x00000bb0
        /*02bc*/ 	.word	0x000000ff
        /*02c0*/ 	.word	0x000000f0
        /*02c4*/ 	.short	0x0100
        /*02c6*/ 	.byte	0x07
	.zero		1


	//   ....[28]....
        /*02c8*/ 	.word	0x00000bc0
        /*02cc*/ 	.word	0x000000ff
        /*02d0*/ 	.word	0x000000d8
        /*02d4*/ 	.short	0x0100
        /*02d6*/ 	.byte	0x07
	.zero		1


	//   ....[29]....
        /*02d8*/ 	.word	0x00000bd0
        /*02dc*/ 	.word	0x000000ff
        /*02e0*/ 	.word	0x000000f8
        /*02e4*/ 	.short	0x0100
        /*02e6*/ 	.byte	0x07
	.zero		1


	//   ....[30]....
        /*02e8*/ 	.word	0x00000be0
        /*02ec*/ 	.word	0x000000ff
        /*02f0*/ 	.word	0x000000e0
        /*02f4*/ 	.short	0x0100
        /*02f6*/ 	.byte	0x07
	.zero		1


	//   ....[31]....
        /*02f8*/ 	.word	0x00000bf0
        /*02fc*/ 	.word	0x000000ff
        /*0300*/ 	.word	0x00000100
        /*0304*/ 	.short	0x0100
        /*0306*/ 	.byte	0x07
	.zero		1


	//   ....[32]....
        /*0308*/ 	.word	0x00000c00
        /*030c*/ 	.word	0x000000ff
        /*0310*/ 	.word	0x000000e8
        /*0314*/ 	.short	0x0100
        /*0316*/ 	.byte	0x07
	.zero		1


	//   ....[33]....
        /*0318*/ 	.word	0x00000c10
        /*031c*/ 	.word	0x000000ff
        /*0320*/ 	.word	0x00000108
        /*0324*/ 	.short	0x0100
        /*0326*/ 	.byte	0x07
	.zero		1


	//   ....[34]....
        /*0328*/ 	.word	0x00000d00
        /*032c*/ 	.word	0x000000ff
        /*0330*/ 	.word	0x00000110
        /*0334*/ 	.short	0x0100
        /*0336*/ 	.byte	0x05
	.zero		1


	//   ....[35]....
        /*0338*/ 	.word	0x00000d10
        /*033c*/ 	.word	0x000000ff
        /*0340*/ 	.word	0x00000120
        /*0344*/ 	.short	0x0100
        /*0346*/ 	.byte	0x05
	.zero		1


	//   ....[36]....
        /*0348*/ 	.word	0x00000d20
        /*034c*/ 	.word	0x000000ff
        /*0350*/ 	.word	0x00000118
        /*0354*/ 	.short	0x0100
        /*0356*/ 	.byte	0x05
	.zero		1


	//   ....[37]....
        /*0358*/ 	.word	0x00000d30
        /*035c*/ 	.word	0x000000ff
        /*0360*/ 	.word	0x00000128
        /*0364*/ 	.short	0x0100
        /*0366*/ 	.byte	0x05
	.zero		1


	//   ....[38]....
        /*0368*/ 	.word	0x00001600
        /*036c*/ 	.word	0x00000002
        /*0370*/ 	.word	0x00000120
        /*0374*/ 	.short	0x010a
        /*0376*/ 	.byte	0xff
	.zero		1


	//   ....[39]....
        /*0378*/ 	.word	0x00001630
        /*037c*/ 	.word	0x00000002
        /*0380*/ 	.word	0x00000110
        /*0384*/ 	.short	0x0101
        /*0386*/ 	.byte	0xff
	.zero		1


	//   ....[40]....
        /*0388*/ 	.word	0x00001700
        /*038c*/ 	.word	0x000000ff
        /*0390*/ 	.word	0x00000030
        /*0394*/ 	.short	0x010a
        /*0396*/ 	.byte	0x08
	.zero		1


	//   ....[41]....
        /*0398*/ 	.word	0x000017b0
        /*039c*/ 	.word	0x000000ff
        /*03a0*/ 	.word	0x00000030
        /*03a4*/ 	.short	0x010a
        /*03a6*/ 	.byte	0x21
	.zero		1


	//   ....[42]....
        /*03a8*/ 	.word	0x00001910
        /*03ac*/ 	.word	0x000000ff
        /*03b0*/ 	.word	0x00000030
        /*03b4*/ 	.short	0x010a
        /*03b6*/ 	.byte	0x08
	.zero		1


	//   ....[43]....
        /*03b8*/ 	.word	0x00001a50
        /*03bc*/ 	.word	0x000000ff
        /*03c0*/ 	.word	0x000000a8
        /*03c4*/ 	.short	0x0101
        /*03c6*/ 	.byte	0x04
	.zero		1


	//   ....[44]....
        /*03c8*/ 	.word	0x00001a70
        /*03cc*/ 	.word	0x000000ff
        /*03d0*/ 	.word	0x00000030
        /*03d4*/ 	.short	0x010a
        /*03d6*/ 	.byte	0x08
	.zero		1


	//   ....[45]....
        /*03d8*/ 	.word	0x00001b00
        /*03dc*/ 	.word	0x000000ff
        /*03e0*/ 	.word	0x00000030
        /*03e4*/ 	.short	0x010a
        /*03e6*/ 	.byte	0x19
	.zero		1


	//   ....[46]....
        /*03e8*/ 	.word	0x00001c60
        /*03ec*/ 	.word	0x000000ff
        /*03f0*/ 	.word	0x00000030
        /*03f4*/ 	.short	0x010a
        /*03f6*/ 	.byte	0x08
	.zero		1


	//   ....[47]....
        /*03f8*/ 	.word	0x00001dd0
        /*03fc*/ 	.word	0x00000002
        /*0400*/ 	.word	0x000000b0
        /*0404*/ 	.short	0x010a
        /*0406*/ 	.byte	0xff
	.zero		1


	//   ....[48]....
        /*0408*/ 	.word	0x00001e90
        /*040c*/ 	.word	0x00000002
        /*0410*/ 	.word	0x00000000
        /*0414*/ 	.short	0x0101
        /*0416*/ 	.byte	0xff
	.zero		1


	//   ....[49]....
        /*0418*/ 	.word	0x000023f0
        /*041c*/ 	.word	0x000000ff
        /*0420*/ 	.word	0x00000000
        /*0424*/ 	.short	0x010a
        /*0426*/ 	.byte	0x05
	.zero		1


	//   ....[50]....
        /*0428*/ 	.word	0x00002480
        /*042c*/ 	.word	0x000000ff
        /*0430*/ 	.word	0x00000000
        /*0434*/ 	.short	0x010a
        /*0436*/ 	.byte	0x05
	.zero		1


	//   ....[51]....
        /*0438*/ 	.word	0x00002510
        /*043c*/ 	.word	0x000000ff
        /*0440*/ 	.word	0x00000000
        /*0444*/ 	.short	0x010a
        /*0446*/ 	.byte	0x05
	.zero		1


	//   ....[52]....
        /*0448*/ 	.word	0x000025a0
        /*044c*/ 	.word	0x000000ff
        /*0450*/ 	.word	0x00000000
        /*0454*/ 	.short	0x010a
        /*0456*/ 	.byte	0x05
	.zero		1


	//   ....[53]....
        /*0458*/ 	.word	0x00002630
        /*045c*/ 	.word	0x000000ff
        /*0460*/ 	.word	0x00000000
        /*0464*/ 	.short	0x010a
        /*0466*/ 	.byte	0x05
	.zero		1


	//   ....[54]....
        /*0468*/ 	.word	0x000026d0
        /*046c*/ 	.word	0x00000000
        /*0470*/ 	.word	0x00000000
        /*0474*/ 	.short	0x010a
        /*0476*/ 	.byte	0xff
	.zero		1


	//   ....[55]....
        /*0478*/ 	.word	0x000027f0
        /*047c*/ 	.word	0x00000000
        /*0480*/ 	.word	0x00000110
        /*0484*/ 	.short	0x010a
        /*0486*/ 	.byte	0xff
	.zero		1


	//   ....[56]....
        /*0488*/ 	.word	0x00002860
        /*048c*/ 	.word	0x00000000
        /*0490*/ 	.word	0x00000000
        /*0494*/ 	.short	0x0101
        /*0496*/ 	.byte	0xff
	.zero		1


	//   ....[57]....
        /*0498*/ 	.word	0x00002880
        /*049c*/ 	.word	0x000000ff
        /*04a0*/ 	.word	0x000000c0
        /*04a4*/ 	.short	0x010a
        /*04a6*/ 	.byte	0x05
	.zero		1


	//   ....[58]....
        /*04a8*/ 	.word	0x000029a0
        /*04ac*/ 	.word	0x00000000
        /*04b0*/ 	.word	0x000000b0
        /*04b4*/ 	.short	0x010a
        /*04b6*/ 	.byte	0xff
	.zero		1


	//   ....[59]....
        /*04b8*/ 	.word	0x00002aa0
        /*04bc*/ 	.word	0x00000000
        /*04c0*/ 	.word	0x00000000
        /*04c4*/ 	.short	0x0101
        /*04c6*/ 	.byte	0xff
	.zero		1


	//   ....[60]....
        /*04c8*/ 	.word	0x00002b30
        /*04cc*/ 	.word	0x000000ff
        /*04d0*/ 	.word	0x000000c0
        /*04d4*/ 	.short	0x0106
        /*04d6*/ 	.byte	0x05
	.zero		1


	//   ....[61]....
        /*04d8*/ 	.word	0x00002b50
        /*04dc*/ 	.word	0x000000ff
        /*04e0*/ 	.word	0x000000c0
        /*04e4*/ 	.short	0x010a
        /*04e6*/ 	.byte	0x05
	.zero		1


	//   ....[62]....
        /*04e8*/ 	.word	0x00002be0
        /*04ec*/ 	.word	0x000000ff
        /*04f0*/ 	.word	0x000000c0
        /*04f4*/ 	.short	0x0106
        /*04f6*/ 	.byte	0x04
	.zero		1


	//   ....[63]....
        /*04f8*/ 	.word	0x00002c20
        /*04fc*/ 	.word	0x00000000
        /*0500*/ 	.word	0x000000c0
        /*0504*/ 	.short	0x010a
        /*0506*/ 	.byte	0xff
	.zero		1


	//   ....[64]....
        /*0508*/ 	.word	0x00003160
        /*050c*/ 	.word	0x00000000
        /*0510*/ 	.word	0x000000b0
        /*0514*/ 	.short	0x010a
        /*0516*/ 	.byte	0xff
	.zero		1


	//   ....[65]....
        /*0518*/ 	.word	0x00003270
        /*051c*/ 	.word	0x00000003
        /*0520*/ 	.word	0x00000000
        /*0524*/ 	.short	0x0101
        /*0526*/ 	.byte	0xff
	.zero		1


	//   ....[66]....
        /*0528*/ 	.word	0x00003280
        /*052c*/ 	.word	0x000000ff
        /*0530*/ 	.word	0x00000000
        /*0534*/ 	.short	0x010a
        /*0536*/ 	.byte	0x06
	.zero		1


	//   ....[67]....
        /*0538*/ 	.word	0x000032a0
        /*053c*/ 	.word	0x000000ff
        /*0540*/ 	.word	0x000000f0
        /*0544*/ 	.short	0x010a
        /*0546*/ 	.byte	0x07
	.zero		1


	//   ....[68]....
        /*0548*/ 	.word	0x00003370
        /*054c*/ 	.word	0x000000ff
        /*0550*/ 	.word	0x00000000
        /*0554*/ 	.short	0x010a
        /*0556*/ 	.byte	0x06
	.zero		1


	//   ....[69]....
        /*0558*/ 	.word	0x000034a0
        /*055c*/ 	.word	0x000000ff
        /*0560*/ 	.word	0x00000000
        /*0564*/ 	.short	0x010a
        /*0566*/ 	.byte	0x1a
	.zero		1


	//   ....[70]....
        /*0568*/ 	.word	0x00003740
        /*056c*/ 	.word	0x000000ff
        /*0570*/ 	.word	0x00000000
        /*0574*/ 	.short	0x010a
        /*0576*/ 	.byte	0x06
	.zero		1


	//   ....[71]....
        /*0578*/ 	.word	0x000037d0
        /*057c*/ 	.word	0x000000ff
        /*0580*/ 	.word	0x00000000
        /*0584*/ 	.short	0x010a
        /*0586*/ 	.byte	0x06
	.zero		1


	//   ....[72]....
        /*0588*/ 	.word	0x00003860
        /*058c*/ 	.word	0x000000ff
        /*0590*/ 	.word	0x00000000
        /*0594*/ 	.short	0x010a
        /*0596*/ 	.byte	0x06
	.zero		1


	//   ....[73]....
        /*0598*/ 	.word	0x000038f0
        /*059c*/ 	.word	0x000000ff
        /*05a0*/ 	.word	0x00000000
        /*05a4*/ 	.short	0x010a
        /*05a6*/ 	.byte	0x07
	.zero		1


	//   ....[74]....
        /*05a8*/ 	.word	0x00003d70
        /*05ac*/ 	.word	0x00000000
        /*05b0*/ 	.word	0x000000b0
        /*05b4*/ 	.short	0x010a
        /*05b6*/ 	.byte	0xff
	.zero		1


	//   ....[75]....
        /*05b8*/ 	.word	0x00003e30
        /*05bc*/ 	.word	0x00000000
        /*05c0*/ 	.word	0x00000000
        /*05c4*/ 	.short	0x0101
        /*05c6*/ 	.byte	0xff
	.zero		1


	//   ....[76]....
        /*05c8*/ 	.word	0x00004150
        /*05cc*/ 	.word	0x000000ff
        /*05d0*/ 	.word	0x000000a8
        /*05d4*/ 	.short	0x010a
        /*05d6*/ 	.byte	0x07
	.zero		1


	//   ....[77]....
        /*05d8*/ 	.word	0x00004340
        /*05dc*/ 	.word	0x000000ff
        /*05e0*/ 	.word	0x00000080
        /*05e4*/ 	.short	0x010a
        /*05e6*/ 	.byte	0x07
	.zero		1


	//   ....[78]....
        /*05e8*/ 	.word	0x000044b0
        /*05ec*/ 	.word	0x000000ff
        /*05f0*/ 	.word	0x00000060
        /*05f4*/ 	.short	0x010b
        /*05f6*/ 	.byte	0x07
	.zero		1


	//   ....[79]....
        /*05f8*/ 	.word	0x000044c0
        /*05fc*/ 	.word	0x000000ff
        /*0600*/ 	.word	0x00000000
        /*0604*/ 	.short	0x0101
        /*0606*/ 	.byte	0x08
	.zero		1


	//   ....[80]....
        /*0608*/ 	.word	0x000044d0
        /*060c*/ 	.word	0x000000ff
        /*0610*/ 	.word	0x00000088
        /*0614*/ 	.short	0x010a
        /*0616*/ 	.byte	0x07
	.zero		1


	//   ....[81]....
        /*0618*/ 	.word	0x00004620
        /*061c*/ 	.word	0x000000ff
        /*0620*/ 	.word	0x00000068
        /*0624*/ 	.short	0x010b
        /*0626*/ 	.byte	0x07
	.zero		1


	//   ....[82]....
        /*0628*/ 	.word	0x00004630
        /*062c*/ 	.word	0x000000ff
        /*0630*/ 	.word	0x00000000
        /*0634*/ 	.short	0x0101
        /*0636*/ 	.byte	0x08
	.zero		1


	//   ....[83]....
        /*0638*/ 	.word	0x00004640
        /*063c*/ 	.word	0x000000ff
        /*0640*/ 	.word	0x00000090
        /*0644*/ 	.short	0x010a
        /*0646*/ 	.byte	0x07
	.zero		1


	//   ....[84]....
        /*0648*/ 	.word	0x000047c0
        /*064c*/ 	.word	0x000000ff
        /*0650*/ 	.word	0x00000070
        /*0654*/ 	.short	0x010b
        /*0656*/ 	.byte	0x07
	.zero		1


	//   ....[85]....
        /*0658*/ 	.word	0x00004800
        /*065c*/ 	.word	0x000000ff
        /*0660*/ 	.word	0x00000000
        /*0664*/ 	.short	0x0101
        /*0666*/ 	.byte	0x08
	.zero		1


	//   ....[86]....
        /*0668*/ 	.word	0x00004840
        /*066c*/ 	.word	0x000000ff
        /*0670*/ 	.word	0x00000098
        /*0674*/ 	.short	0x010a
        /*0676*/ 	.byte	0x07
	.zero		1


	//   ....[87]....
        /*0678*/ 	.word	0x00004a80
        /*067c*/ 	.word	0x000000ff
        /*0680*/ 	.word	0x00000078
        /*0684*/ 	.short	0x010b
        /*0686*/ 	.byte	0x07
	.zero		1


	//   ....[88]....
        /*0688*/ 	.word	0x00004aa0
        /*068c*/ 	.word	0x000000ff
        /*0690*/ 	.word	0x00000000
        /*0694*/ 	.short	0x0101
        /*0696*/ 	.byte	0x0d
	.zero		1


	//   ....[89]....
        /*0698*/ 	.word	0x00004ad0
        /*069c*/ 	.word	0x000000ff
        /*06a0*/ 	.word	0x00000080
        /*06a4*/ 	.short	0x010a
        /*06a6*/ 	.byte	0x07
	.zero		1


	//   ....[90]....
        /*06a8*/ 	.word	0x00004af0
        /*06ac*/ 	.word	0x000000ff
        /*06b0*/ 	.word	0x00000088
        /*06b4*/ 	.short	0x010a
        /*06b6*/ 	.byte	0x07
	.zero		1


	//   ....[91]....
        /*06b8*/ 	.word	0x00004b10
        /*06bc*/ 	.word	0x000000ff
        /*06c0*/ 	.word	0x00000090
        /*06c4*/ 	.short	0x010a
        /*06c6*/ 	.byte	0x07
	.zero		1


	//   ....[92]....
        /*06c8*/ 	.word	0x00004b50
        /*06cc*/ 	.word	0x00000000
        /*06d0*/ 	.word	0x00000098
        /*06d4*/ 	.short	0x010a
        /*06d6*/ 	.byte	0xff
	.zero		1


	//   ....[93]....
        /*06d8*/ 	.word	0x00004e80
        /*06dc*/ 	.word	0x00000000
        /*06e0*/ 	.word	0x000000b0
        /*06e4*/ 	.short	0x010a
        /*06e6*/ 	.byte	0xff
	.zero		1


	//   ....[94]....
        /*06e8*/ 	.word	0x00004f90
        /*06ec*/ 	.word	0x00000000
        /*06f0*/ 	.word	0x00000000
        /*06f4*/ 	.short	0x0101
        /*06f6*/ 	.byte	0xff
	.zero		1


	//   ....[95]....
        /*06f8*/ 	.word	0x000059e0
        /*06fc*/ 	.word	0x000000ff
        /*0700*/ 	.word	0x00000060
        /*0704*/ 	.short	0x010a
        /*0706*/ 	.byte	0x30
	.zero		1


	//   ....[96]....
        /*0708*/ 	.word	0x00005a20
        /*070c*/ 	.word	0x00000040
        /*0710*/ 	.word	0x000000d0
        /*0714*/ 	.short	0x010a
        /*0716*/ 	.byte	0xff
	.zero		1


	//   ....[97]....
        /*0718*/ 	.word	0x00005b10
        /*071c*/ 	.word	0x000000ff
        /*0720*/ 	.word	0x00000060
        /*0724*/ 	.short	0x010a
        /*0726*/ 	.byte	0x30
	.zero		1


	//   ....[98]....
        /*0728*/ 	.word	0x00005c00
        /*072c*/ 	.word	0x00000040
        /*0730*/ 	.word	0x000000d0
        /*0734*/ 	.short	0x010a
        /*0736*/ 	.byte	0xff
	.zero		1


	//   ....[99]....
        /*0738*/ 	.word	0x000066d0
        /*073c*/ 	.word	0x00000000
        /*0740*/ 	.word	0x00000000
        /*0744*/ 	.short	0x0101
        /*0746*/ 	.byte	0xff
	.zero		1


	//   ....[100]....
        /*0748*/ 	.word	0x000066e0
        /*074c*/ 	.word	0x00000002
        /*0750*/ 	.word	0x00000060
        /*0754*/ 	.short	0x010a
        /*0756*/ 	.byte	0xff
	.zero		1


	//   ....[101]....
        /*0758*/ 	.word	0x000067c0
        /*075c*/ 	.word	0x00000002
        /*0760*/ 	.word	0x00000060
        /*0764*/ 	.short	0x010a
        /*0766*/ 	.byte	0xff
	.zero		1


	//   ....[102]....
        /*0768*/ 	.word	0x00007320
        /*076c*/ 	.word	0x00000048
        /*0770*/ 	.word	0x00000000
        /*0774*/ 	.short	0x0101
        /*0776*/ 	.byte	0xff
	.zero		1


	//   ....[103]....
        /*0778*/ 	.word	0x00007340
        /*077c*/ 	.word	0x00000000
        /*0780*/ 	.word	0x00000060
        /*0784*/ 	.short	0x010a
        /*0786*/ 	.byte	0xff
	.zero		1


	//   ....[104]....
        /*0788*/ 	.word	0x00007410
        /*078c*/ 	.word	0x00000000
        /*0790*/ 	.word	0x00000060
        /*0794*/ 	.short	0x010a
        /*0796*/ 	.byte	0xff
	.zero		1


	//   ....[105]....
        /*0798*/ 	.word	0x00007f70
        /*079c*/ 	.word	0x00000048
        /*07a0*/ 	.word	0x00000000
        /*07a4*/ 	.short	0x0101
        /*07a6*/ 	.byte	0xff
	.zero		1


	//   ....[106]....
        /*07a8*/ 	.word	0x00007f90
        /*07ac*/ 	.word	0x00000000
        /*07b0*/ 	.word	0x00000060
        /*07b4*/ 	.short	0x010a
        /*07b6*/ 	.byte	0xff
	.zero		1


	//   ....[107]....
        /*07b8*/ 	.word	0x00008060
        /*07bc*/ 	.word	0x00000000
        /*07c0*/ 	.word	0x00000060
        /*07c4*/ 	.short	0x010a
        /*07c6*/ 	.byte	0xff
	.zero		1


	//   ....[108]....
        /*07c8*/ 	.word	0x000083a0
        /*07cc*/ 	.word	0x000000ff
        /*07d0*/ 	.word	0x00000000
        /*07d4*/ 	.short	0x0101
        /*07d6*/ 	.byte	0x05
	.zero		1


	//   ....[109]....
        /*07d8*/ 	.word	0x00008c20
        /*07dc*/ 	.word	0x00000000
        /*07e0*/ 	.word	0x00000000
        /*07e4*/ 	.short	0x0101
        /*07e6*/ 	.byte	0xff
	.zero		1


	//   ....[110]....
        /*07e8*/ 	.word	0x00008e90
        /*07ec*/ 	.word	0x000000ff
        /*07f0*/ 	.word	0x00000000
        /*07f4*/ 	.short	0x0101
        /*07f6*/ 	.byte	0x04
	.zero		1


	//   ....[111]....
        /*07f8*/ 	.word	0x00008eb0
        /*07fc*/ 	.word	0x00000002
        /*0800*/ 	.word	0x00000120
        /*0804*/ 	.short	0x010a
        /*0806*/ 	.byte	0xff
	.zero		1


	//   ....[112]....
        /*0808*/ 	.word	0x00008f10
        /*080c*/ 	.word	0x00000002
        /*0810*/ 	.word	0x00000030
        /*0814*/ 	.short	0x010a
        /*0816*/ 	.byte	0xff
	.zero		1


	//   ....[113]....
        /*0818*/ 	.word	0x00008f70
        /*081c*/ 	.word	0x00000002
        /*0820*/ 	.word	0x00000030
        /*0824*/ 	.short	0x010a
        /*0826*/ 	.byte	0xff
	.zero		1


	//   ....[114]....
        /*0828*/ 	.word	0x00008fc0
        /*082c*/ 	.word	0x00000002
        /*0830*/ 	.word	0x000000b0
        /*0834*/ 	.short	0x010a
        /*0836*/ 	.byte	0xff
	.zero		1


	//   ....[115]....
        /*0838*/ 	.word	0x00009020
        /*083c*/ 	.word	0x00000000
        /*0840*/ 	.word	0x00000000
        /*0844*/ 	.short	0x010a
        /*0846*/ 	.byte	0xff
	.zero		1


	//   ....[116]....
        /*0848*/ 	.word	0x00009080
        /*084c*/ 	.word	0x00000000
        /*0850*/ 	.word	0x00000000
        /*0854*/ 	.short	0x010a
        /*0856*/ 	.byte	0xff
	.zero		1


	//   ....[117]....
        /*0858*/ 	.word	0x000090e0
        /*085c*/ 	.word	0x00000000
        /*0860*/ 	.word	0x00000000
        /*0864*/ 	.short	0x010a
        /*0866*/ 	.byte	0xff
	.zero		1


	//   ....[118]....
        /*0868*/ 	.word	0x00009140
        /*086c*/ 	.word	0x00000000
        /*0870*/ 	.word	0x00000000
        /*0874*/ 	.short	0x010a
        /*0876*/ 	.byte	0xff
	.zero		1


	//   ....[119]....
        /*0878*/ 	.word	0x000091a0
        /*087c*/ 	.word	0x00000000
        /*0880*/ 	.word	0x00000000
        /*0884*/ 	.short	0x010a
        /*0886*/ 	.byte	0xff
	.zero		1


	//   ....[120]....
        /*0888*/ 	.word	0x000091f0
        /*088c*/ 	.word	0x00000000
        /*0890*/ 	.word	0x00000110
        /*0894*/ 	.short	0x010a
        /*0896*/ 	.byte	0xff
	.zero		1


	//   ....[121]....
        /*0898*/ 	.word	0x00009250
        /*089c*/ 	.word	0x00000000
        /*08a0*/ 	.word	0x000000c0
        /*08a4*/ 	.short	0x010a
        /*08a6*/ 	.byte	0xff
	.zero		1


	//   ....[122]....
        /*08a8*/ 	.word	0x000092a0
        /*08ac*/ 	.word	0x00000000
        /*08b0*/ 	.word	0x000000b0
        /*08b4*/ 	.short	0x010a
        /*08b6*/ 	.byte	0xff
	.zero		1


	//   ....[123]....
        /*08b8*/ 	.word	0x00009300
        /*08bc*/ 	.word	0x00000000
        /*08c0*/ 	.word	0x000000c0
        /*08c4*/ 	.short	0x010a
        /*08c6*/ 	.byte	0xff
	.zero		1


	//   ....[124]....
        /*08c8*/ 	.word	0x00009350
        /*08cc*/ 	.word	0x00000000
        /*08d0*/ 	.word	0x000000b0
        /*08d4*/ 	.short	0x010a
        /*08d6*/ 	.byte	0xff
	.zero		1


	//   ....[125]....
        /*08d8*/ 	.word	0x000093b0
        /*08dc*/ 	.word	0x00000002
        /*08e0*/ 	.word	0x000000f0
        /*08e4*/ 	.short	0x010a
        /*08e6*/ 	.byte	0xff
	.zero		1


	//   ....[126]....
        /*08e8*/ 	.word	0x00009410
        /*08ec*/ 	.word	0x00000000
        /*08f0*/ 	.word	0x00000000
        /*08f4*/ 	.short	0x010a
        /*08f6*/ 	.byte	0xff
	.zero		1


	//   ....[127]....
        /*08f8*/ 	.word	0x00009470
        /*08fc*/ 	.word	0x00000000
        /*0900*/ 	.word	0x00000000
        /*0904*/ 	.short	0x010a
        /*0906*/ 	.byte	0xff
	.zero		1


	//   ....[128]....
        /*0908*/ 	.word	0x000094d0
        /*090c*/ 	.word	0x00000000
        /*0910*/ 	.word	0x00000000
        /*0914*/ 	.short	0x010a
        /*0916*/ 	.byte	0xff
	.zero		1


	//   ....[129]....
        /*0918*/ 	.word	0x00009530
        /*091c*/ 	.word	0x00000000
        /*0920*/ 	.word	0x00000000
        /*0924*/ 	.short	0x010a
        /*0926*/ 	.byte	0xff
	.zero		1


	//   ....[130]....
        /*0928*/ 	.word	0x00009590
        /*092c*/ 	.word	0x00000000
        /*0930*/ 	.word	0x00000000
        /*0934*/ 	.short	0x010a
        /*0936*/ 	.byte	0xff
	.zero		1


	//   ....[131]....
        /*0938*/ 	.word	0x000095e0
        /*093c*/ 	.word	0x00000000
        /*0940*/ 	.word	0x000000b0
        /*0944*/ 	.short	0x010a
        /*0946*/ 	.byte	0xff
	.zero		1


	//   ....[132]....
        /*0948*/ 	.word	0x00009640
        /*094c*/ 	.word	0x00000000
        /*0950*/ 	.word	0x000000a8
        /*0954*/ 	.short	0x010a
        /*0956*/ 	.byte	0xff
	.zero		1


	//   ....[133]....
        /*0958*/ 	.word	0x000096a0
        /*095c*/ 	.word	0x00000000
        /*0960*/ 	.word	0x00000080
        /*0964*/ 	.short	0x010a
        /*0966*/ 	.byte	0xff
	.zero		1


	//   ....[134]....
        /*0968*/ 	.word	0x00009700
        /*096c*/ 	.word	0x00000000
        /*0970*/ 	.word	0x00000088
        /*0974*/ 	.short	0x010a
        /*0976*/ 	.byte	0xff
	.zero		1


	//   ....[135]....
        /*0978*/ 	.word	0x00009760
        /*097c*/ 	.word	0x00000000
        /*0980*/ 	.word	0x00000090
        /*0984*/ 	.short	0x010a
        /*0986*/ 	.byte	0xff
	.zero		1


	//   ....[136]....
        /*0988*/ 	.word	0x000097c0
        /*098c*/ 	.word	0x00000000
        /*0990*/ 	.word	0x00000098
        /*0994*/ 	.short	0x010a
        /*0996*/ 	.byte	0xff
	.zero		1


	//   ....[137]....
        /*0998*/ 	.word	0x00009820
        /*099c*/ 	.word	0x00000000
        /*09a0*/ 	.word	0x00000080
        /*09a4*/ 	.short	0x010a
        /*09a6*/ 	.byte	0xff
	.zero		1


	//   ....[138]....
        /*09a8*/ 	.word	0x00009880
        /*09ac*/ 	.word	0x00000000
        /*09b0*/ 	.word	0x00000088
        /*09b4*/ 	.short	0x010a
        /*09b6*/ 	.byte	0xff
	.zero		1


	//   ....[139]....
        /*09b8*/ 	.word	0x000098e0
        /*09bc*/ 	.word	0x00000000
        /*09c0*/ 	.word	0x00000090
        /*09c4*/ 	.short	0x010a
        /*09c6*/ 	.byte	0xff
	.zero		1


	//   ....[140]....
        /*09c8*/ 	.word	0x00009930
        /*09cc*/ 	.word	0x00000000
        /*09d0*/ 	.word	0x000000b0
        /*09d4*/ 	.short	0x010a
        /*09d6*/ 	.byte	0xff
	.zero		1


	//   ....[141]....
        /*09d8*/ 	.word	0x00009990
        /*09dc*/ 	.word	0x00000002
        /*09e0*/ 	.word	0x00000060
        /*09e4*/ 	.short	0x010a
        /*09e6*/ 	.byte	0xff
	.zero		1


	//   ....[142]....
        /*09e8*/ 	.word	0x000099e0
        /*09ec*/ 	.word	0x00000040
        /*09f0*/ 	.word	0x000000d0
        /*09f4*/ 	.short	0x010a
        /*09f6*/ 	.byte	0xff
	.zero		1


	//   ....[143]....
        /*09f8*/ 	.word	0x00009a30
        /*09fc*/ 	.word	0x00000002
        /*0a00*/ 	.word	0x00000060
        /*0a04*/ 	.short	0x010a
        /*0a06*/ 	.byte	0xff
	.zero		1


	//   ....[144]....
        /*0a08*/ 	.word	0x00009a80
        /*0a0c*/ 	.word	0x00000000
        /*0a10*/ 	.word	0x00000060
        /*0a14*/ 	.short	0x010a
        /*0a16*/ 	.byte	0xff
	.zero		1


	//   ....[145]....
        /*0a18*/ 	.word	0x00009ad0
        /*0a1c*/ 	.word	0x00000000
        /*0a20*/ 	.word	0x00000060
        /*0a24*/ 	.short	0x010a
        /*0a26*/ 	.byte	0xff
	.zero		1


	//----- nvinfo : EIATTR_NUM_MBARRIERS
	.align		4
.L_47:
        /*0a28*/ 	.byte	0x03, 0x38
        /*0a2a*/ 	.short	0x0026


	//----- nvinfo : EIATTR_EXIT_INSTR_OFFSETS
	.align		4
        /*0a2c*/ 	.byte	0x04, 0x1c
        /*0a2e*/ 	.short	(.L_49 - .L_48)


	//   ....[0]....
.L_48:
        /*0a30*/ 	.word	0x00002700


	//   ....[1]....
        /*0a34*/ 	.word	0x00002bf0


	//   ....[2]....
        /*0a38*/ 	.word	0x00002c50


	//   ....[3]....
        /*0a3c*/ 	.word	0x00003b50


	//   ....[4]....
        /*0a40*/ 	.word	0x00004b80


	//   ....[5]....
        /*0a44*/ 	.word	0x00004bc0


	//   ....[6]....
        /*0a48*/ 	.word	0x00008d80


	//   ....[7]....
        /*0a4c*/ 	.word	0x00008e00


	//   ....[8]....
        /*0a50*/ 	.word	0x00008e30


	//   ....[9]....
        /*0a54*/ 	.word	0x00008ea0


	//----- nvinfo : EIATTR_MAX_THREADS
	.align		4
.L_49:
        /*0a58*/ 	.byte	0x04, 0x05
        /*0a5a*/ 	.short	(.L_51 - .L_50)
.L_50:
        /*0a5c*/ 	.word	0x00000100
        /*0a60*/ 	.word	0x00000001
        /*0a64*/ 	.word	0x00000001


	//----- nvinfo : EIATTR_CRS_STACK_SIZE
	.align		4
.L_51:
        /*0a68*/ 	.byte	0x04, 0x1e
        /*0a6a*/ 	.short	(.L_53 - .L_52)
.L_52:
        /*0a6c*/ 	.word	0x00000000


	//----- nvinfo : EIATTR_CBANK_PARAM_SIZE
	.align		4
.L_53:
        /*0a70*/ 	.byte	0x03, 0x19
        /*0a72*/ 	.short	0x0800


	//----- nvinfo : EIATTR_PARAM_CBANK
	.align		4
        /*0a74*/ 	.byte	0x04, 0x0a
        /*0a76*/ 	.short	(.L_55 - .L_54)
	.align		4
.L_54:
        /*0a78*/ 	.word	index@(.nv.constant0._ZN7cutlass13device_kernelINS_4gemm6kernel13GemmUniversalIN4cute5tupleIJiiiiEEENS1_10collective13CollectiveMmaINS1_35MainloopSm100TmaUmmaWarpSpecializedILi6ELi2ELi4ENS5_IJNS4_1CILi1EEESB_SB_EEEEENS5_IJNSA_ILi128EEESE_NSA_ILi64EEEEEENS_6half_tENS5_IJlSB_lEEESH_NS5_IJSB_llEEENS4_8TiledMMAINS4_8MMA_AtomIJNS4_20SM100_MMA_F16BF16_SSISH_SH_fLi128ELi128ELNS4_4UMMA5MajorE0ELSO_1ELNSN_7ScaleInE0ELSP_0EEEEEENS4_6LayoutISC_NS5_IJNSA_ILi0EEEST_ST_EEEEENS5_IJNS4_10UnderscoreESW_SW_EEEEENS4_13SM90_TMA_LOADENS4_14ComposedLayoutINS4_7SwizzleILi3ELi4ELi3EEENS4_18smem_ptr_flag_bitsILi16EEENSS_INS5_IJNSA_ILi8EEESF_EEENS5_IJSF_SB_EEEEEEEvNS4_8identityESZ_NS10_IS12_S14_NSS_INS5_IJSF_S15_EEENS5_IJSB_SF_EEEEEEEvS1A_EENS_8epilogue10collective18CollectiveEpilogueINS1G_23Sm100TmaWarpSpecializedILi4ELi2ELi32ELb1ELb0EEEJSG_NS5_IJNSS_ISE_SB_EENSS_INSA_ILi32EEESB_EEEEESH_SI_SH_SI_NS1G_6fusion15FusionCallbacksIS1K_NS1P_17LinearCombinationISH_fSH_fLNS_15FloatRoundStyleE2EEESG_S1O_JEEENS4_5SM1004TMEM4LOAD26SM100_TMEM_LOAD_32dp32b32xESZ_NS10_INS11_ILi2ELi4ELi3EEES14_NSS_INS5_IJS15_S1M_EEENS5_IJS1M_SB_EEEEEEENS4_39AutoVectorizingCopyWithAssumedAlignmentILi128EEENS4_14SM90_TMA_STOREES23_S25_S25_EEEvvEEEEvNT_6ParamsE)
        /*0a7c*/ 	.short	0x0380
        /*0a7e*/ 	.short	0x0800


	//----- nvinfo : EIATTR_SW_WAR
	.align		4
.L_55:
        /*0a80*/ 	.byte	0x04, 0x36
        /*0a82*/ 	.short	(.L_57 - .L_56)
.L_56:
        /*0a84*/ 	.word	0x00000008
.L_57:


//--------------------- .nv.callgraph             --------------------------
	.section	.nv.callgraph,"",@"SHT_CUDA_CALLGRAPH"
	.align	4
	.sectionentsize	8
	.align		4
        /*0000*/ 	.word	0x00000000
	.align		4
        /*0004*/ 	.word	0xffffffff
	.align		4
        /*0008*/ 	.word	index@(_ZN7cutlass13device_kernelINS_4gemm6kernel13GemmUniversalIN4cute5tupleIJiiiiEEENS1_10collective13CollectiveMmaINS1_35MainloopSm100TmaUmmaWarpSpecializedILi6ELi2ELi4ENS5_IJNS4_1CILi1EEESB_SB_EEEEENS5_IJNSA_ILi128EEESE_NSA_ILi64EEEEEENS_6half_tENS5_IJlSB_lEEESH_NS5_IJSB_llEEENS4_8TiledMMAINS4_8MMA_AtomIJNS4_20SM100_MMA_F16BF16_SSISH_SH_fLi128ELi128ELNS4_4UMMA5MajorE0ELSO_1ELNSN_7ScaleInE0ELSP_0EEEEEENS4_6LayoutISC_NS5_IJNSA_ILi0EEEST_ST_EEEEENS5_IJNS4_10UnderscoreESW_SW_EEEEENS4_13SM90_TMA_LOADENS4_14ComposedLayoutINS4_7SwizzleILi3ELi4ELi3EEENS4_18smem_ptr_flag_bitsILi16EEENSS_INS5_IJNSA_ILi8EEESF_EEENS5_IJSF_SB_EEEEEEEvNS4_8identityESZ_NS10_IS12_S14_NSS_INS5_IJSF_S15_EEENS5_IJSB_SF_EEEEEEEvS1A_EENS_8epilogue10collective18CollectiveEpilogueINS1G_23Sm100TmaWarpSpecializedILi4ELi2ELi32ELb1ELb0EEEJSG_NS5_IJNSS_ISE_SB_EENSS_INSA_ILi32EEESB_EEEEESH_SI_SH_SI_NS1G_6fusion15FusionCallbacksIS1K_NS1P_17LinearCombinationISH_fSH_fLNS_15FloatRoundStyleE2EEESG_S1O_JEEENS4_5SM1004TMEM4LOAD26SM100_TMEM_LOAD_32dp32b32xESZ_NS10_INS11_ILi2ELi4ELi3EEES14_NSS_INS5_IJS15_S1M_EEENS5_IJS1M_SB_EEEEEEENS4_39AutoVectorizingCopyWithAssumedAlignmentILi128EEENS4_14SM90_TMA_STOREES23_S25_S25_EEEvvEEEEvNT_6ParamsE)
	.align		4
        /*000c*/ 	.word	index@(__assertfail)
	.align		4
        /*0010*/ 	.word	0x00000000
	.align		4
        /*0014*/ 	.word	0xfffffffe
	.align		4
        /*0018*/ 	.word	0x00000000
	.align		4
        /*001c*/ 	.word	0xfffffffd
	.align		4
        /*0020*/ 	.word	0x00000000
	.align		4
        /*0024*/ 	.word	0xfffffffc


//--------------------- .nv.constant4             --------------------------
	.section	.nv.constant4,"a",@progbits
	.align	8
	.align		8
.nv.constant4:
        /*0000*/ 	.dword	__assertfail
	.align		8
        /*0008*/ 	.dword	__unnamed_1
	.align		8
        /*0010*/ 	.dword	__unnamed_2
	.align		8
        /*0018*/ 	.dword	_ZN40_INTERNAL_982ca3e8_4_k_cu_72dcdddb_396844cuda3std3__45__cpo5beginE
	.align		8
        /*0020*/ 	.dword	_ZN40_INTERNAL_982ca3e8_4_k_cu_72dcdddb_396844cuda3std3__45__cpo3endE
	.align		8
        /*0028*/ 	.dword	_ZN40_INTERNAL_982ca3e8_4_k_cu_72dcdddb_396844cuda3std3__45__cpo6cbeginE
	.align		8
        /*0030*/ 	.dword	_ZN40_INTERNAL_982ca3e8_4_k_cu_72dcdddb_396844cuda3std3__45__cpo4cendE
	.align		8
        /*0038*/ 	.dword	_ZN40_INTERNAL_982ca3e8_4_k_cu_72dcdddb_396844cuda3std3__442_GLOBAL__N__982ca3e8_4_k_cu_72dcdddb_396846ignoreE
	.align		8
        /*0040*/ 	.dword	_ZN40_INTERNAL_982ca3e8_4_k_cu_72dcdddb_396844cuda3std3__419piecewise_constructE
	.align		8
        /*0048*/ 	.dword	_ZN40_INTERNAL_982ca3e8_4_k_cu_72dcdddb_396844cuda3std3__48in_placeE
	.align		8
        /*0050*/ 	.dword	_ZN40_INTERNAL_982ca3e8_4_k_cu_72dcdddb_396844cuda3std6ranges3__45__cpo4swapE
	.align		8
        /*0058*/ 	.dword	_ZN40_INTERNAL_982ca3e8_4_k_cu_72dcdddb_396844cuda3std6ranges3__45__cpo9iter_moveE
	.align		8
        /*0060*/ 	.dword	_ZN40_INTERNAL_982ca3e8_4_k_cu_72dcdddb_396844cute7productE
	.align		8
        /*0068*/ 	.dword	_ZN40_INTERNAL_982ca3e8_4_k_cu_72dcdddb_396844cute1_E
	.align		8
        /*0070*/ 	.dword	$str$25
	.align		8
        /*0078*/ 	.dword	$str$26
	.align		8
        /*0080*/ 	.dword	$str$27
	.align		8
        /*0088*/ 	.dword	$str$28


//--------------------- .text._ZN7cutlass13device_kernelINS_4gemm6kernel13GemmUniversalIN4cute5tupleIJiiiiEEENS1_10collective13CollectiveMmaINS1_35MainloopSm100TmaUmmaWarpSpecializedILi6ELi2ELi4ENS5_IJNS4_1CILi1EEESB_SB_EEEEENS5_IJNSA_ILi128EEESE_NSA_ILi64EEEEEENS_6half_tENS5_IJlSB_lEEESH_NS5_IJSB_llEEENS4_8TiledMMAINS4_8MMA_AtomIJNS4_20SM100_MMA_F16BF16_SSISH_SH_fLi128ELi128ELNS4_4UMMA5MajorE0ELSO_1ELNSN_7ScaleInE0ELSP_0EEEEEENS4_6LayoutISC_NS5_IJNSA_ILi0EEEST_ST_EEEEENS5_IJNS4_10UnderscoreESW_SW_EEEEENS4_13SM90_TMA_LOADENS4_14ComposedLayoutINS4_7SwizzleILi3ELi4ELi3EEENS4_18smem_ptr_flag_bitsILi16EEENSS_INS5_IJNSA_ILi8EEESF_EEENS5_IJSF_SB_EEEEEEEvNS4_8identityESZ_NS10_IS12_S14_NSS_INS5_IJSF_S15_EEENS5_IJSB_SF_EEEEEEEvS1A_EENS_8epilogue10collective18CollectiveEpilogueINS1G_23Sm100TmaWarpSpecializedILi4ELi2ELi32ELb1ELb0EEEJSG_NS5_IJNSS_ISE_SB_EENSS_INSA_ILi32EEESB_EEEEESH_SI_SH_SI_NS1G_6fusion15FusionCallbacksIS1K_NS1P_17LinearCombinationISH_fSH_fLNS_15FloatRoundStyleE2EEESG_S1O_JEEENS4_5SM1004TMEM4LOAD26SM100_TMEM_LOAD_32dp32b32xESZ_NS10_INS11_ILi2ELi4ELi3EEES14_NSS_INS5_IJS15_S1M_EEENS5_IJS1M_SB_EEEEEEENS4_39AutoVectorizingCopyWithAssumedAlignmentILi128EEENS4_14SM90_TMA_STOREES23_S25_S25_EEEvvEEEEvNT_6ParamsE --------------------------
	.section	.text._ZN7cutlass13device_kernelINS_4gemm6kernel13GemmUniversalIN4cute5tupleIJiiiiEEENS1_10collective13CollectiveMmaINS1_35MainloopSm100TmaUmmaWarpSpecializedILi6ELi2ELi4ENS5_IJNS4_1CILi1EEESB_SB_EEEEENS5_IJNSA_ILi128EEESE_NSA_ILi64EEEEEENS_6half_tENS5_IJlSB_lEEESH_NS5_IJSB_llEEENS4_8TiledMMAINS4_8MMA_AtomIJNS4_20SM100_MMA_F16BF16_SSISH_SH_fLi128ELi128ELNS4_4UMMA5MajorE0ELSO_1ELNSN_7ScaleInE0ELSP_0EEEEEENS4_6LayoutISC_NS5_IJNSA_ILi0EEEST_ST_EEEEENS5_IJNS4_10UnderscoreESW_SW_EEEEENS4_13SM90_TMA_LOADENS4_14ComposedLayoutINS4_7SwizzleILi3ELi4ELi3EEENS4_18smem_ptr_flag_bitsILi16EEENSS_INS5_IJNSA_ILi8EEESF_EEENS5_IJSF_SB_EEEEEEEvNS4_8identityESZ_NS10_IS12_S14_NSS_INS5_IJSF_S15_EEENS5_IJSB_SF_EEEEEEEvS1A_EENS_8epilogue10collective18CollectiveEpilogueINS1G_23Sm100TmaWarpSpecializedILi4ELi2ELi32ELb1ELb0EEEJSG_NS5_IJNSS_ISE_SB_EENSS_INSA_ILi32EEESB_EEEEESH_SI_SH_SI_NS1G_6fusion15FusionCallbacksIS1K_NS1P_17LinearCombinationISH_fSH_fLNS_15FloatRoundStyleE2EEESG_S1O_JEEENS4_5SM1004TMEM4LOAD26SM100_TMEM_LOAD_32dp32b32xESZ_NS10_INS11_ILi2ELi4ELi3EEES14_NSS_INS5_IJS15_S1M_EEENS5_IJS1M_SB_EEEEEEENS4_39AutoVectorizingCopyWithAssumedAlignmentILi128EEENS4_14SM90_TMA_STOREES23_S25_S25_EEEvvEEEEvNT_6ParamsE,"ax",@progbits
	.align	128
.text._ZN7cutlass13device_kernelINS_4gemm6kernel13GemmUniversalIN4cute5tupleIJiiiiEEENS1_10collective13CollectiveMmaINS1_35MainloopSm100TmaUmmaWarpSpecializedILi6ELi2ELi4ENS5_IJNS4_1CILi1EEESB_SB_EEEEENS5_IJNSA_ILi128EEESE_NSA_ILi64EEEEEENS_6half_tENS5_IJlSB_lEEESH_NS5_IJSB_llEEENS4_8TiledMMAINS4_8MMA_AtomIJNS4_20SM100_MMA_F16BF16_SSISH_SH_fLi128ELi128ELNS4_4UMMA5MajorE0ELSO_1ELNSN_7ScaleInE0ELSP_0EEEEEENS4_6LayoutISC_NS5_IJNSA_ILi0EEEST_ST_EEEEENS5_IJNS4_10UnderscoreESW_SW_EEEEENS4_13SM90_TMA_LOADENS4_14ComposedLayoutINS4_7SwizzleILi3ELi4ELi3EEENS4_18smem_ptr_flag_bitsILi16EEENSS_INS5_IJNSA_ILi8EEESF_EEENS5_IJSF_SB_EEEEEEEvNS4_8identityESZ_NS10_IS12_S14_NSS_INS5_IJSF_S15_EEENS5_IJSB_SF_EEEEEEEvS1A_EENS_8epilogue10collective18CollectiveEpilogueINS1G_23Sm100TmaWarpSpecializedILi4ELi2ELi32ELb1ELb0EEEJSG_NS5_IJNSS_ISE_SB_EENSS_INSA_ILi32EEESB_EEEEESH_SI_SH_SI_NS1G_6fusion15FusionCallbacksIS1K_NS1P_17LinearCombinationISH_fSH_fLNS_15FloatRoundStyleE2EEESG_S1O_JEEENS4_5SM1004TMEM4LOAD26SM100_TMEM_LOAD_32dp32b32xESZ_NS10_INS11_ILi2ELi4ELi3EEES14_NSS_INS5_IJS15_S1M_EEENS5_IJS1M_SB_EEEEEEENS4_39AutoVectorizingCopyWithAssumedAlignmentILi128EEENS4_14SM90_TMA_STOREES23_S25_S25_EEEvvEEEEvNT_6ParamsE:
        .type           _ZN7cutlass13device_kernelINS_4gemm6kernel13GemmUniversalIN4cute5tupleIJiiiiEEENS1_10collective13CollectiveMmaINS1_35MainloopSm100TmaUmmaWarpSpecializedILi6ELi2ELi4ENS5_IJNS4_1CILi1EEESB_SB_EEEEENS5_IJNSA_ILi128EEESE_NSA_ILi64EEEEEENS_6half_tENS5_IJlSB_lEEESH_NS5_IJSB_llEEENS4_8TiledMMAINS4_8MMA_AtomIJNS4_20SM100_MMA_F16BF16_SSISH_SH_fLi128ELi128ELNS4_4UMMA5MajorE0ELSO_1ELNSN_7ScaleInE0ELSP_0EEEEEENS4_6LayoutISC_NS5_IJNSA_ILi0EEEST_ST_EEEEENS5_IJNS4_10UnderscoreESW_SW_EEEEENS4_13SM90_TMA_LOADENS4_14ComposedLayoutINS4_7SwizzleILi3ELi4ELi3EEENS4_18smem_ptr_flag_bitsILi16EEENSS_INS5_IJNSA_ILi8EEESF_EEENS5_IJSF_SB_EEEEEEEvNS4_8identityESZ_NS10_IS12_S14_NSS_INS5_IJSF_S15_EEENS5_IJSB_SF_EEEEEEEvS1A_EENS_8epilogue10collective18CollectiveEpilogueINS1G_23Sm100TmaWarpSpecializedILi4ELi2ELi32ELb1ELb0EEEJSG_NS5_IJNSS_ISE_SB_EENSS_INSA_ILi32EEESB_EEEEESH_SI_SH_SI_NS1G_6fusion15FusionCallbacksIS1K_NS1P_17LinearCombinationISH_fSH_fLNS_15FloatRoundStyleE2EEESG_S1O_JEEENS4_5SM1004TMEM4LOAD26SM100_TMEM_LOAD_32dp32b32xESZ_NS10_INS11_ILi2ELi4ELi3EEES14_NSS_INS5_IJS15_S1M_EEENS5_IJS1M_SB_EEEEEEENS4_39AutoVectorizingCopyWithAssumedAlignmentILi128EEENS4_14SM90_TMA_STOREES23_S25_S25_EEEvvEEEEvNT_6ParamsE,@function
        .size           _ZN7cutlass13device_kernelINS_4gemm6kernel13GemmUniversalIN4cute5tupleIJiiiiEEENS1_10collective13CollectiveMmaINS1_35MainloopSm100TmaUmmaWarpSpecializedILi6ELi2ELi4ENS5_IJNS4_1CILi1EEESB_SB_EEEEENS5_IJNSA_ILi128EEESE_NSA_ILi64EEEEEENS_6half_tENS5_IJlSB_lEEESH_NS5_IJSB_llEEENS4_8TiledMMAINS4_8MMA_AtomIJNS4_20SM100_MMA_F16BF16_SSISH_SH_fLi128ELi128ELNS4_4UMMA5MajorE0ELSO_1ELNSN_7ScaleInE0ELSP_0EEEEEENS4_6LayoutISC_NS5_IJNSA_ILi0EEEST_ST_EEEEENS5_IJNS4_10UnderscoreESW_SW_EEEEENS4_13SM90_TMA_LOADENS4_14ComposedLayoutINS4_7SwizzleILi3ELi4ELi3EEENS4_18smem_ptr_flag_bitsILi16EEENSS_INS5_IJNSA_ILi8EEESF_EEENS5_IJSF_SB_EEEEEEEvNS4_8identityESZ_NS10_IS12_S14_NSS_INS5_IJSF_S15_EEENS5_IJSB_SF_EEEEEEEvS1A_EENS_8epilogue10collective18CollectiveEpilogueINS1G_23Sm100TmaWarpSpecializedILi4ELi2ELi32ELb1ELb0EEEJSG_NS5_IJNSS_ISE_SB_EENSS_INSA_ILi32EEESB_EEEEESH_SI_SH_SI_NS1G_6fusion15FusionCallbacksIS1K_NS1P_17LinearCombinationISH_fSH_fLNS_15FloatRoundStyleE2EEESG_S1O_JEEENS4_5SM1004TMEM4LOAD26SM100_TMEM_LOAD_32dp32b32xESZ_NS10_INS11_ILi2ELi4ELi3EEES14_NSS_INS5_IJS15_S1M_EEENS5_IJS1M_SB_EEEEEEENS4_39AutoVectorizingCopyWithAssumedAlignmentILi128EEENS4_14SM90_TMA_STOREES23_S25_S25_EEEvvEEEEvNT_6ParamsE,(.L_x_182 - _ZN7cutlass13device_kernelINS_4gemm6kernel13GemmUniversalIN4cute5tupleIJiiiiEEENS1_10collective13CollectiveMmaINS1_35MainloopSm100TmaUmmaWarpSpecializedILi6ELi2ELi4ENS5_IJNS4_1CILi1EEESB_SB_EEEEENS5_IJNSA_ILi128EEESE_NSA_ILi64EEEEEENS_6half_tENS5_IJlSB_lEEESH_NS5_IJSB_llEEENS4_8TiledMMAINS4_8MMA_AtomIJNS4_20SM100_MMA_F16BF16_SSISH_SH_fLi128ELi128ELNS4_4UMMA5MajorE0ELSO_1ELNSN_7ScaleInE0ELSP_0EEEEEENS4_6LayoutISC_NS5_IJNSA_ILi0EEEST_ST_EEEEENS5_IJNS4_10UnderscoreESW_SW_EEEEENS4_13SM90_TMA_LOADENS4_14ComposedLayoutINS4_7SwizzleILi3ELi4ELi3EEENS4_18smem_ptr_flag_bitsILi16EEENSS_INS5_IJNSA_ILi8EEESF_EEENS5_IJSF_SB_EEEEEEEvNS4_8identityESZ_NS10_IS12_S14_NSS_INS5_IJSF_S15_EEENS5_IJSB_SF_EEEEEEEvS1A_EENS_8epilogue10collective18CollectiveEpilogueINS1G_23Sm100TmaWarpSpecializedILi4ELi2ELi32ELb1ELb0EEEJSG_NS5_IJNSS_ISE_SB_EENSS_INSA_ILi32EEESB_EEEEESH_SI_SH_SI_NS1G_6fusion15FusionCallbacksIS1K_NS1P_17LinearCombinationISH_fSH_fLNS_15FloatRoundStyleE2EEESG_S1O_JEEENS4_5SM1004TMEM4LOAD26SM100_TMEM_LOAD_32dp32b32xESZ_NS10_INS11_ILi2ELi4ELi3EEES14_NSS_INS5_IJS15_S1M_EEENS5_IJS1M_SB_EEEEEEENS4_39AutoVectorizingCopyWithAssumedAlignmentILi128EEENS4_14SM90_TMA_STOREES23_S25_S25_EEEvvEEEEvNT_6ParamsE)
        .other          _ZN7cutlass13device_kernelINS_4gemm6kernel13GemmUniversalIN4cute5tupleIJiiiiEEENS1_10collective13CollectiveMmaINS1_35MainloopSm100TmaUmmaWarpSpecializedILi6ELi2ELi4ENS5_IJNS4_1CILi1EEESB_SB_EEEEENS5_IJNSA_ILi128EEESE_NSA_ILi64EEEEEENS_6half_tENS5_IJlSB_lEEESH_NS5_IJSB_llEEENS4_8TiledMMAINS4_8MMA_AtomIJNS4_20SM100_MMA_F16BF16_SSISH_SH_fLi128ELi128ELNS4_4UMMA5MajorE0ELSO_1ELNSN_7ScaleInE0ELSP_0EEEEEENS4_6LayoutISC_NS5_IJNSA_ILi0EEEST_ST_EEEEENS5_IJNS4_10UnderscoreESW_SW_EEEEENS4_13SM90_TMA_LOADENS4_14ComposedLayoutINS4_7SwizzleILi3ELi4ELi3EEENS4_18smem_ptr_flag_bitsILi16EEENSS_INS5_IJNSA_ILi8EEESF_EEENS5_IJSF_SB_EEEEEEEvNS4_8identityESZ_NS10_IS12_S14_NSS_INS5_IJSF_S15_EEENS5_IJSB_SF_EEEEEEEvS1A_EENS_8epilogue10collective18CollectiveEpilogueINS1G_23Sm100TmaWarpSpecializedILi4ELi2ELi32ELb1ELb0EEEJSG_NS5_IJNSS_ISE_SB_EENSS_INSA_ILi32EEESB_EEEEESH_SI_SH_SI_NS1G_6fusion15FusionCallbacksIS1K_NS1P_17LinearCombinationISH_fSH_fLNS_15FloatRoundStyleE2EEESG_S1O_JEEENS4_5SM1004TMEM4LOAD26SM100_TMEM_LOAD_32dp32b32xESZ_NS10_INS11_ILi2ELi4ELi3EEES14_NSS_INS5_IJS15_S1M_EEENS5_IJS1M_SB_EEEEEEENS4_39AutoVectorizingCopyWithAssumedAlignmentILi128EEENS4_14SM90_TMA_STOREES23_S25_S25_EEEvvEEEEvNT_6ParamsE,@"STO_CUDA_ENTRY STV_DEFAULT"
_ZN7cutlass13device_kernelINS_4gemm6kernel13GemmUniversalIN4cute5tupleIJiiiiEEENS1_10collective13CollectiveMmaINS1_35MainloopSm100TmaUmmaWarpSpecializedILi6ELi2ELi4ENS5_IJNS4_1CILi1EEESB_SB_EEEEENS5_IJNSA_ILi128EEESE_NSA_ILi64EEEEEENS_6half_tENS5_IJlSB_lEEESH_NS5_IJSB_llEEENS4_8TiledMMAINS4_8MMA_AtomIJNS4_20SM100_MMA_F16BF16_SSISH_SH_fLi128ELi128ELNS4_4UMMA5MajorE0ELSO_1ELNSN_7ScaleInE0ELSP_0EEEEEENS4_6LayoutISC_NS5_IJNSA_ILi0EEEST_ST_EEEEENS5_IJNS4_10UnderscoreESW_SW_EEEEENS4_13SM90_TMA_LOADENS4_14ComposedLayoutINS4_7SwizzleILi3ELi4ELi3EEENS4_18smem_ptr_flag_bitsILi16EEENSS_INS5_IJNSA_ILi8EEESF_EEENS5_IJSF_SB_EEEEEEEvNS4_8identityESZ_NS10_IS12_S14_NSS_INS5_IJSF_S15_EEENS5_IJSB_SF_EEEEEEEvS1A_EENS_8epilogue10collective18CollectiveEpilogueINS1G_23Sm100TmaWarpSpecializedILi4ELi2ELi32ELb1ELb0EEEJSG_NS5_IJNSS_ISE_SB_EENSS_INSA_ILi32EEESB_EEEEESH_SI_SH_SI_NS1G_6fusion15FusionCallbacksIS1K_NS1P_17LinearCombinationISH_fSH_fLNS_15FloatRoundStyleE2EEESG_S1O_JEEENS4_5SM1004TMEM4LOAD26SM100_TMEM_LOAD_32dp32b32xESZ_NS10_INS11_ILi2ELi4ELi3EEES14_NSS_INS5_IJS15_S1M_EEENS5_IJS1M_SB_EEEEEEENS4_39AutoVectorizingCopyWithAssumedAlignmentILi128EEENS4_14SM90_TMA_STOREES23_S25_S25_EEEvvEEEEvNT_6ParamsE:
[----:B------:R-:W1:Y:S01]  /*0000*/  LDC R1, c[0x0][0x37c] ;  /* 0x0000df00ff017b82 */ /* 0x000e620000000800 */
[----:B------:R-:W2:Y:S01]  /*0010*/  S2R R101, SR_TID.X ;  /* 0x0000000000657919 */ /* 0x000ea20000002100 */
[----:B------:R-:W3:Y:S01]  /*0020*/  LDCU.64 UR4, c[0x0][0x890] ;  /* 0x00011200ff0477ac */ /* 0x000ee20008000a00 */
[----:B------:R-:W-:Y:S02]  /*0030*/  PRMT R88, RZ, 0x7610, R88 ;  /* 0x00007610ff587816 */ /* 0x000fe40000000058 */
[----:B------:R-:W-:Y:S01]  /*0040*/  ELECT P5, URZ, PT ;  /* 0x0000000000ff782f */ /* 0x000fe200038a0000 */
[----:B------:R-:W4:Y:S01]  /*0050*/  LDCU.64 UR46, c[0x0][0x358] ;  /* 0x00006b00ff2e77ac */ /* 0x000f220008000a00 */
[----:B---3--:R-:W-:-:S04]  /*0060*/  UISETP.NE.U32.AND UP0, UPT, UR4, URZ, UPT ;  /* 0x000000ff0400728c */ /* 0x008fc8000bf05070 */
[----:B------:R-:W-:Y:S01]  /*0070*/  UISETP.NE.AND.EX UP0, UPT, UR5, URZ, UPT, UP0 ;  /* 0x000000ff0500728c */ /* 0x000fe2000bf05300 */
[----:B--2---:R-:W-:-:S05]  /*0080*/  SHF.R.U32.HI R92, RZ, 0x5, R101 ;  /* 0x00000005ff5c7819 */ /* 0x004fca0000011665 */
[----:B------:R-:W2:Y:S02]  /*0090*/  SHFL.IDX PT, R0, R92, RZ, 0x1f ;  /* 0x00001fff5c007589 */ /* 0x000ea400000e0000 */
[----:B--2---:R-:W-:Y:S01]  /*00a0*/  R2UR UR8, R0 ;  /* 0x00000000000872ca */ /* 0x004fe200000e0000 */
[----:B-1--4-:R-:W-:-:S14]  /*00b0*/  BRA.U UP0, `(.L_x_0) ;  /* 0x00000001002c7547 */ /* 0x012fdc000b800000 */
[----:B------:R-:W1:Y:S02]  /*00c0*/  LDCU.64 UR6, c[0x0][0x888] ;  /* 0x00011100ff0677ac */ /* 0x000e640008000a00 */
[----:B-1----:R-:W-:-:S04]  /*00d0*/  UISETP.NE.U32.AND UP0, UPT, UR6, URZ, UPT ;  /* 0x000000ff0600728c */ /* 0x002fc8000bf05070 */
[----:B------:R-:W-:-:S09]  /*00e0*/  UISETP.NE.AND.EX UP0, UPT, UR7, URZ, UPT, UP0 ;  /* 0x000000ff0700728c */ /* 0x000fd2000bf05300 */
[----:B------:R-:W-:Y:S05]  /*00f0*/  BRA.U !UP0, `(.L_x_1) ;  /* 0x0000000108107547 */ /* 0x000fea000b800000 */
[----:B------:R-:W1:Y:S02]  /*0100*/  LDC.64 R2, c[0x0][0x888] ;  /* 0x00022200ff027b82 */ /* 0x000e640000000a00 */
[----:B-1----:R1:W5:Y:S01]  /*0110*/  LDG.E R49, desc[UR46][R2.64] ;  /* 0x0000002e02317981 */ /* 0x002362000c1e1900 */
[----:B------:R-:W-:Y:S01]  /*0120*/  HFMA2 R88, -RZ, RZ, 0, 5.9604644775390625e-08 ;  /* 0x00000001ff587431 */ /* 0x000fe200000001ff */
[----:B------:R-:W-:Y:S05]  /*0130*/  BRA `(.L_x_0) ;  /* 0x00000000000c7947 */ /* 0x000fea0003800000 */
.L_x_1:
[----:B------:R-:W1:Y:S01]  /*0140*/  LDCU UR6, c[0x0][0x880] ;  /* 0x00011000ff0677ac */ /* 0x000e620008000800 */
[----:B------:R-:W-:Y:S01]  /*0150*/  HFMA2 R88, -RZ, RZ, 0, 5.9604644775390625e-08 ;  /* 0x00000001ff587431 */ /* 0x000fe200000001ff */
[----:B-1----:R-:W-:-:S07]  /*0160*/  MOV R49, UR6 ;  /* 0x0000000600317c02 */ /* 0x002fce0008000f00 */
.L_x_0:
[----:B------:R-:W2:Y:S02]  /*0170*/  LDCU.64 UR6, c[0x0][0x8b0] ;  /* 0x00011600ff0677ac */ /* 0x000ea40008000a00 */
[----:B--2---:R-:W-:-:S04]  /*0180*/  UISETP.NE.U32.AND UP0, UPT, UR6, URZ, UPT ;  /* 0x000000ff0600728c */ /* 0x004fc8000bf05070 */
[----:B------:R-:W-:-:S09]  /*0190*/  UISETP.NE.AND.EX UP0, UPT, UR7, URZ, UPT, UP0 ;  /* 0x000000ff0700728c */ /* 0x000fd2000bf05300 */
[----:B------:R-:W-:Y:S05]  /*01a0*/  BRA.U UP0, `(.L_x_2) ;  /* 0x0000000100247547 */ /* 0x000fea000b800000 */
[----:B------:R-:W2:Y:S02]  /*01b0*/  LDCU.64 UR6, c[0x0][0x8a8] ;  /* 0x00011500ff0677ac */ /* 0x000ea40008000a00 */
[----:B--2---:R-:W-:-:S04]  /*01c0*/  UISETP.NE.U32.AND UP0, UPT, UR6, URZ, UPT ;  /* 0x000000ff0600728c */ /* 0x004fc8000bf05070 */
[----:B------:R-:W-:-:S09]  /*01d0*/  UISETP.NE.AND.EX UP0, UPT, UR7, URZ, UPT, UP0 ;  /* 0x000000ff0700728c */ /* 0x000fd2000bf05300 */
[----:B------:R-:W-:Y:S05]  /*01e0*/  BRA.U !UP0, `(.L_x_3) ;  /* 0x00000001080c7547 */ /* 0x000fea000b800000 */
[----:B-1----:R-:W1:Y:S02]  /*01f0*/  LDC.64 R2, c[0x0][0x8a8] ;  /* 0x00022a00ff027b82 */ /* 0x002e640000000a00 */
[----:B-1----:R2:W5:Y:S01]  /*0200*/  LDG.E R47, desc[UR46][R2.64] ;  /* 0x0000002e022f7981 */ /* 0x002562000c1e1900 */
[----:B------:R-:W-:Y:S05]  /*0210*/  BRA `(.L_x_2) ;  /* 0x0000000000087947 */ /* 0x000fea0003800000 */
.L_x_3:
[----:B------:R-:W2:Y:S02]  /*0220*/  LDCU UR6, c[0x0][0x8a0] ;  /* 0x00011400ff0677ac */ /* 0x000ea40008000800 */
[----:B--2---:R-:W-:Y:S02]  /*0230*/  MOV R47, UR6 ;  /* 0x00000006002f7c02 */ /* 0x004fe40008000f00 */
.L_x_2:
[----:B------:R-:W-:Y:S01]  /*0240*/  IMAD.U32 R0, RZ, RZ, UR8 ;  /* 0x00000008ff007e24 */ /* 0x000fe2000f8e00ff */
[----:B------:R-:W-:Y:S04]  /*0250*/  BSSY.RECONVERGENT B0, `(.L_x_4) ;  /* 0x000000c000007945 */ /* 0x000fe80003800200 */
[C---:B------:R-:W-:Y:S02]  /*0260*/  ISETP.NE.OR P1, PT, R0.reuse, 0x1, !P5 ;  /* 0x000000010000780c */ /* 0x040fe40006f25670 */
[----:B------:R-:W-:-:S11]  /*0270*/  ISETP.NE.OR P0, PT, R0, 0x3, !P5 ;  /* 0x000000030000780c */ /* 0x000fd60006f05670 */
[----:B------:R-:W-:Y:S05]  /*0280*/  @P1 BRA `(.L_x_5) ;  /* 0x0000000000201947 */ /* 0x000fea0003800000 */
[----:B------:R-:W3:Y:S02]  /*0290*/  LDCU.64 UR6, c[0x0][0x348] ;  /* 0x00006900ff0677ac */ /* 0x000ee40008000a00 */
[----:B---3--:R-:W-:Y:S02]  /*02a0*/  UIADD3 UR10, UP1, UPT, UR6, 0x80, URZ ;  /* 0x00000080060a7890 */ /* 0x008fe4000ff3e0ff */
[----:B------:R-:W-:Y:S02]  /*02b0*/  UIADD3 UR6, UP0, UPT, UR6, 0x180, URZ ;  /* 0x0000018006067890 */ /* 0x000fe4000ff1e0ff */
[----:B------:R-:W-:Y:S02]  /*02c0*/  UIADD3.X UR11, UPT, UPT, URZ, UR7, URZ, UP1, !UPT ;  /* 0x00000007ff0b7290 */ /* 0x000fe40008ffe4ff */
[----:B------:R-:W-:-:S07]  /*02d0*/  UIADD3.X UR7, UPT, UPT, URZ, UR7, URZ, UP0, !UPT ;  /* 0x00000007ff077290 */ /* 0x000fce00087fe4ff */
[----:B------:R3:W-:Y:S02]  /*02e0*/  UTMACCTL.PF [UR10] ;  /* 0x000000000a0079b9 */ /* 0x0007e40008040000 */
[----:B------:R3:W-:Y:S02]  /*02f0*/  UTMACCTL.PF [UR6] ;  /* 0x00000000060079b9 */ /* 0x0007e40008040000 */
[----:B---3--:R-:W-:Y:S01]  /*0300*/  NOP ;  /* 0x0000000000007918 */ /* 0x008fe20000000000 */
.L_x_5:
[----:B------:R-:W-:Y:S05]  /*0310*/  BSYNC.RECONVERGENT B0 ;  /* 0x0000000000007941 */ /* 0x000fea0003800200 */
.L_x_4:
[----:B------:R-:W-:Y:S04]  /*0320*/  BSSY.RECONVERGENT B0, `(.L_x_6) ;  /* 0x000000a000007945 */ /* 0x000fe80003800200 */
        /* <DEDUP_REMOVED lines=9> */
.L_x_7:
[----:B------:R-:W-:Y:S05]  /*03c0*/  BSYNC.RECONVERGENT B0 ;  /* 0x0000000000007941 */ /* 0x000fea0003800200 */
.L_x_6:
[----:B------:R-:W3:Y:S01]  /*03d0*/  LDCU.64 UR6, c[0x0][0x888] ;  /* 0x00011100ff0677ac */ /* 0x000ee20008000a00 */
[----:B------:R-:W-:Y:S02]  /*03e0*/  UISETP.EQ.U32.AND UP1, UPT, UR4, URZ, UPT ;  /* 0x000000ff0400728c */ /* 0x000fe4000bf22070 */
[----:B------:R-:W-:Y:S02]  /*03f0*/  UPLOP3.LUT UP2, UPT, UPT, UPT, UPT, 0x80, 0x8 ;  /* 0x000000000008789c */ /* 0x000fe40003f4f070 */
[----:B---3--:R-:W-:-:S04]  /*0400*/  UISETP.NE.U32.AND UP0, UPT, UR6, URZ, UPT ;  /* 0x000000ff0600728c */ /* 0x008fc8000bf05070 */
[----:B------:R-:W-:-:S04]  /*0410*/  UISETP.NE.AND.EX UP0, UPT, UR7, URZ, UPT, UP0 ;  /* 0x000000ff0700728c */ /* 0x000fc8000bf05300 */
[----:B------:R-:W-:-:S04]  /*0420*/  UISETP.EQ.OR.EX UP3, UPT, UR5, URZ, !UP0, UP1 ;  /* 0x000000ff0500728c */ /* 0x000fc8000c762710 */
[----:B------:R-:W-:-:S05]  /*0430*/  UP2UR UR50, UPR, URZ, 0x8 ;  /* 0x00000008ff327883 */ /* 0x000fca0008000000 */
[----:B------:R-:W-:Y:S07]  /*0440*/  BRA.U !UP3, `(.L_x_8) ;  /* 0x000000010b207547 */ /* 0x000fee000b800000 */
[----:B------:R-:W-:Y:S01]  /*0450*/  UISETP.NE.U32.AND UP2, UPT, UR4, URZ, UPT ;  /* 0x000000ff0400728c */ /* 0x000fe2000bf45070 */
[----:B-----5:R-:W-:Y:S01]  /*0460*/  FSETP.NEU.AND P0, PT, R49, RZ, PT ;  /* 0x000000ff3100720b */ /* 0x020fe20003f0d000 */
[----:B------:R-:W-:Y:S02]  /*0470*/  USEL UR4, URZ, 0xffffffff, UP0 ;  /* 0xffffffffff047887 */ /* 0x000fe40008000000 */
[----:B------:R-:W-:-:S10]  /*0480*/  UISETP.NE.AND.EX UP2, UPT, UR5, URZ, UPT, UP2 ;  /* 0x000000ff0500728c */ /* 0x000fd4000bf45320 */
[----:B------:R-:W-:Y:S01]  /*0490*/  VOTEU.ANY UP1, P0 ;  /* 0x0000000000ff7886 */ /* 0x000fe20000020100 */
[----:B------:R-:W-:-:S04]  /*04a0*/  @!UP2 USEL UR4, URZ, 0xffffffff, UP1 ;  /* 0xffffffffff04a887 */ /* 0x000fc80008800000 */
[----:B------:R-:W-:-:S04]  /*04b0*/  ULOP3.LUT UR4, UR4, 0x1, URZ, 0xc0, !UPT ;  /* 0x0000000104047892 */ /* 0x000fc8000f8ec0ff */
[----:B------:R-:W-:-:S11]  /*04c0*/  UISETP.NE.U32.AND UP2, UPT, UR4, 0x1, UPT ;  /* 0x000000010400788c */ /* 0x000fd6000bf45070 */
.L_x_8:
[----:B-12---:R-:W1:Y:S01]  /*04d0*/  SHFL.IDX PT, R2, R92, RZ, 0x1f ;  /* 0x00001fff5c027589 */ /* 0x006e6200000e0000 */
[----:B------:R-:W-:-:S04]  /*04e0*/  UISETP.NE.AND UP1, UPT, UR8, 0x2, UPT ;  /* 0x000000020800788c */ /* 0x000fc8000bf25270 */
[----:B------:R-:W-:Y:S01]  /*04f0*/  USEL UR6, URZ, 0x1, UP1 ;  /* 0x00000001ff067887 */ /* 0x000fe20008800000 */
[----:B-1----:R-:W-:-:S13]  /*0500*/  ISETP.NE.AND P0, PT, R2, RZ, PT ;  /* 0x000000ff0200720c */ /* 0x002fda0003f05270 */
[----:B------:R-:W-:Y:S05]  /*0510*/  @P0 BRA `(.L_x_9) ;  /* 0x0000000000580947 */ /* 0x000fea0003800000 */
[----:B------:R-:W1:Y:S01]  /*0520*/  S2UR UR5, SR_CgaCtaId ;  /* 0x00000000000579c3 */ /* 0x000e620000008800 */
[----:B------:R-:W-:Y:S01]  /*0530*/  UMOV UR7, 0x400 ;  /* 0x0000040000077882 */ /* 0x000fe20000000000 */
[----:B------:R-:W-:Y:S01]  /*0540*/  UMOV UR4, 0x1 ;  /* 0x0000000100047882 */ /* 0x000fe20000000000 */
[----:B------:R-:W-:Y:S01]  /*0550*/  ELECT P0, URZ, PT ;  /* 0x0000000000ff782f */ /* 0x000fe20003800000 */
[----:B------:R-:W-:-:S04]  /*0560*/  UIADD3 UR10, UPT, UPT, -UR4, 0x100000, URZ ;  /* 0x00100000040a7890 */ /* 0x000fc8000fffe1ff */
[----:B------:R-:W-:Y:S02]  /*0570*/  USHF.L.U32 UR11, UR10, 0xb, URZ ;  /* 0x0000000b0a0b7899 */ /* 0x000fe400080006ff */
[----:B------:R-:W-:Y:S02]  /*0580*/  USHF.L.U32 UR10, UR10, 0x1, URZ ;  /* 0x000000010a0a7899 */ /* 0x000fe400080006ff */
[----:B-1----:R-:W-:Y:S01]  /*0590*/  ULEA UR5, UR5, UR7, 0x18 ;  /* 0x0000000705057291 */ /* 0x002fe2000f8ec0ff */
[----:B------:R-:W1:Y:S11]  /*05a0*/  FENCE.VIEW.ASYNC.S ;  /* 0x00000000000073c6 */ /* 0x000e760000000000 */
[----:B-1----:R1:W2:Y:S01]  /*05b0*/  SYNCS.EXCH.64 URZ, [UR5], UR10 ;  /* 0x0000000a05ff75b2 */ /* 0x0022a20008000100 */
[----:B------:R1:W3:Y:S01]  /*05c0*/  SYNCS.EXCH.64 URZ, [UR5+0x30], UR10 ;  /* 0x0000300a05ff75b2 */ /* 0x0002e20008000100 */
[----:B------:R1:W4:Y:S01]  /*05d0*/  SYNCS.EXCH.64 URZ, [UR5+0x8], UR10 ;  /* 0x0000080a05ff75b2 */ /* 0x0003220008000100 */
[----:B------:R1:W1:Y:S01]  /*05e0*/  SYNCS.EXCH.64 URZ, [UR5+0x38], UR10 ;  /* 0x0000380a05ff75b2 */ /* 0x0002620008000100 */
        /* <DEDUP_REMOVED lines=8> */
[----:B------:R-:W-:Y:S01]  /*0670*/  NOP ;  /* 0x0000000000007918 */ /* 0x000fe20000000000 */
.L_x_9:
[----:B------:R-:W2:Y:S01]  /*0680*/  SHFL.IDX PT, R2, R92, RZ, 0x1f ;  /* 0x00001fff5c027589 */ /* 0x000ea200000e0000 */
[----:B------:R-:W-:Y:S01]  /*0690*/  NOP ;  /* 0x0000000000007918 */ /* 0x000fe20000000000 */
[----:B--2---:R-:W-:-:S13]  /*06a0*/  ISETP.NE.AND P0, PT, R2, 0x1, PT ;  /* 0x000000010200780c */ /* 0x004fda0003f05270 */
[----:B------:R-:W-:Y:S05]  /*06b0*/  @P0 BRA `(.L_x_10) ;  /* 0x0000000000580947 */ /* 0x000fea0003800000 */
[----:B------:R-:W2:Y:S01]  /*06c0*/  S2UR UR7, SR_CgaCtaId ;  /* 0x00000000000779c3 */ /* 0x000ea20000008800 */
[----:B------:R-:W-:Y:S01]  /*06d0*/  UMOV UR9, 0x400 ;  /* 0x0000040000097882 */ /* 0x000fe20000000000 */
[----:B-1----:R-:W-:Y:S01]  /*06e0*/  UMOV UR5, 0x20 ;  /* 0x0000002000057882 */ /* 0x002fe20000000000 */
[----:B------:R-:W-:Y:S01]  /*06f0*/  UMOV UR4, 0x80 ;  /* 0x0000008000047882 */ /* 0x000fe20000000000 */
[----:B------:R-:W-:-:S04]  /*0700*/  UIADD3 UR10, UPT, UPT, -UR5, 0x100000, URZ ;  /* 0x00100000050a7890 */ /* 0x000fc8000fffe1ff */
[----:B------:R-:W-:Y:S02]  /*0710*/  USHF.L.U32 UR11, UR10, 0xb, URZ ;  /* 0x0000000b0a0b7899 */ /* 0x000fe400080006ff */
[----:B------:R-:W-:Y:S02]  /*0720*/  USHF.L.U32 UR10, UR10, 0x1, URZ ;  /* 0x000000010a0a7899 */ /* 0x000fe400080006ff */
[----:B------:R-:W-:-:S04]  /*0730*/  UIADD3 UR4, UPT, UPT, -UR4, 0x100000, URZ ;  /* 0x0010000004047890 */ /* 0x000fc8000fffe1ff */
[----:B------:R-:W-:Y:S02]  /*0740*/  USHF.L.U32 UR5, UR4, 0xb, URZ ;  /* 0x0000000b04057899 */ /* 0x000fe400080006ff */
[----:B------:R-:W-:Y:S01]  /*0750*/  USHF.L.U32 UR4, UR4, 0x1, URZ ;  /* 0x0000000104047899 */ /* 0x000fe200080006ff */
[----:B------:R-:W-:Y:S01]  /*0760*/  ELECT P0, URZ, PT ;  /* 0x0000000000ff782f */ /* 0x000fe20003800000 */
[----:B--2---:R-:W-:Y:S01]  /*0770*/  ULEA UR7, UR7, UR9, 0x18 ;  /* 0x0000000907077291 */ /* 0x004fe2000f8ec0ff */
[----:B------:R-:W1:Y:S11]  /*0780*/  FENCE.VIEW.ASYNC.S ;  /* 0x00000000000073c6 */ /* 0x000e760000000000 */
[----:B-1----:R2:W1:Y:S01]  /*0790*/  SYNCS.EXCH.64 URZ, [UR7+0x60], UR10 ;  /* 0x0000600a07ff75b2 */ /* 0x0024620008000100 */
[----:B------:R2:W1:Y:S01]  /*07a0*/  SYNCS.EXCH.64 URZ, [UR7+0x80], UR4 ;  /* 0x0000800407ff75b2 */ /* 0x0004620008000100 */
[----:B------:R2:W1:Y:S01]  /*07b0*/  SYNCS.EXCH.64 URZ, [UR7+0x68], UR10 ;  /* 0x0000680a07ff75b2 */ /* 0x0004620008000100 */
[----:B------:R2:W1:Y:S01]  /*07c0*/  SYNCS.EXCH.64 URZ, [UR7+0x88], UR4 ;  /* 0x0000880407ff75b2 */ /* 0x0004620008000100 */
[----:B------:R2:W1:Y:S01]  /*07d0*/  SYNCS.EXCH.64 URZ, [UR7+0x70], UR10 ;  /* 0x0000700a07ff75b2 */ /* 0x0004620008000100 */
[----:B------:R2:W1:Y:S01]  /*07e0*/  SYNCS.EXCH.64 URZ, [UR7+0x90], UR4 ;  /* 0x0000900407ff75b2 */ /* 0x0004620008000100 */
[----:B------:R2:W1:Y:S01]  /*07f0*/  SYNCS.EXCH.64 URZ, [UR7+0x78], UR10 ;  /* 0x0000780a07ff75b2 */ /* 0x0004620008000100 */
[----:B------:R2:W1:Y:S02]  /*0800*/  SYNCS.EXCH.64 URZ, [UR7+0x98], UR4 ;  /* 0x0000980407ff75b2 */ /* 0x0004640008000100 */
[----:B--2---:R-:W-:Y:S01]  /*0810*/  NOP ;  /* 0x0000000000007918 */ /* 0x004fe20000000000 */
.L_x_10:
[----:B------:R-:W2:Y:S01]  /*0820*/  SHFL.IDX PT, R2, R92, RZ, 0x1f ;  /* 0x00001fff5c027589 */ /* 0x000ea200000e0000 */
[----:B------:R-:W-:Y:S01]  /*0830*/  NOP ;  /* 0x0000000000007918 */ /* 0x000fe20000000000 */
[----:B--2---:R-:W-:-:S13]  /*0840*/  ISETP.NE.AND P0, PT, R2, 0x3, PT ;  /* 0x000000030200780c */ /* 0x004fda0003f05270 */
[----:B------:R-:W-:Y:S05]  /*0850*/  @P0 BRA `(.L_x_11) ;  /* 0x0000000000300947 */ /* 0x000fea0003800000 */
[----:B-1----:R-:W1:Y:S01]  /*0860*/  S2UR UR5, SR_CgaCtaId ;  /* 0x00000000000579c3 */ /* 0x002e620000008800 */
        /* <DEDUP_REMOVED lines=8> */
[----:B-1----:R2:W1:Y:S01]  /*08f0*/  SYNCS.EXCH.64 URZ, [UR5+0xa0], UR10 ;  /* 0x0000a00a05ff75b2 */ /* 0x0024620008000100 */
[----:B------:R2:W1:Y:S02]  /*0900*/  SYNCS.EXCH.64 URZ, [UR5+0xa8], UR10 ;  /* 0x0000a80a05ff75b2 */ /* 0x0004640008000100 */
[----:B--2---:R-:W-:Y:S01]  /*0910*/  NOP ;  /* 0x0000000000007918 */ /* 0x004fe20000000000 */
.L_x_11:
[----:B------:R-:W2:Y:S01]  /*0920*/  SHFL.IDX PT, R2, R92, RZ, 0x1f ;  /* 0x00001fff5c027589 */ /* 0x000ea200000e0000 */
[----:B------:R-:W-:Y:S01]  /*0930*/  NOP ;  /* 0x0000000000007918 */ /* 0x000fe20000000000 */
[----:B--2---:R-:W-:-:S13]  /*0940*/  ISETP.NE.AND P0, PT, R2, 0x4, PT ;  /* 0x000000040200780c */ /* 0x004fda0003f05270 */
[----:B------:R-:W-:Y:S05]  /*0950*/  @P0 BRA `(.L_x_12) ;  /* 0x00000000004c0947 */ /* 0x000fea0003800000 */
[----:B-1----:R-:W1:Y:S01]  /*0960*/  S2UR UR5, SR_CgaCtaId ;  /* 0x00000000000579c3 */ /* 0x002e620000008800 */
[----:B------:R-:W-:Y:S01]  /*0970*/  UMOV UR9, 0x100 ;  /* 0x0000010000097882 */ /* 0x000fe20000000000 */
[----:B------:R-:W-:Y:S01]  /*0980*/  UMOV UR7, 0x400 ;  /* 0x0000040000077882 */ /* 0x000fe20000000000 */
[----:B------:R-:W-:Y:S01]  /*0990*/  USEL UR9, UR9, 0xe0, UP2 ;  /* 0x000000e009097887 */ /* 0x000fe20009000000 */
[----:B------:R-:W-:Y:S01]  /*09a0*/  UMOV UR4, 0x1 ;  /* 0x0000000100047882 */ /* 0x000fe20000000000 */
[----:B------:R-:W-:Y:S01]  /*09b0*/  ELECT P0, URZ, PT ;  /* 0x0000000000ff782f */ /* 0x000fe20003800000 */
[----:B------:R-:W-:-:S04]  /*09c0*/  UIADD3 UR10, UPT, UPT, -UR4, 0x100000, URZ ;  /* 0x00100000040a7890 */ /* 0x000fc8000fffe1ff */
[----:B------:R-:W-:Y:S02]  /*09d0*/  USHF.L.U32 UR11, UR10, 0xb, URZ ;  /* 0x0000000b0a0b7899 */ /* 0x000fe400080006ff */
[----:B------:R-:W-:Y:S02]  /*09e0*/  USHF.L.U32 UR10, UR10, 0x1, URZ ;  /* 0x000000010a0a7899 */ /* 0x000fe400080006ff */
[----:B------:R-:W-:-:S04]  /*09f0*/  UIADD3 UR12, UPT, UPT, -UR9, 0x100000, URZ ;  /* 0x00100000090c7890 */ /* 0x000fc8000fffe1ff */
[----:B------:R-:W-:Y:S02]  /*0a00*/  USHF.L.U32 UR13, UR12, 0xb, URZ ;  /* 0x0000000b0c0d7899 */ /* 0x000fe400080006ff */
[----:B------:R-:W-:Y:S02]  /*0a10*/  USHF.L.U32 UR12, UR12, 0x1, URZ ;  /* 0x000000010c0c7899 */ /* 0x000fe400080006ff */
[----:B-1----:R-:W-:Y:S01]  /*0a20*/  ULEA UR5, UR5, UR7, 0x18 ;  /* 0x0000000705057291 */ /* 0x002fe2000f8ec0ff */
[----:B------:R-:W1:Y:S11]  /*0a30*/  FENCE.VIEW.ASYNC.S ;  /* 0x00000000000073c6 */ /* 0x000e760000000000 */
[----:B-1----:R2:W1:Y:S01]  /*0a40*/  SYNCS.EXCH.64 URZ, [UR5+0xb0], UR10 ;  /* 0x0000b00a05ff75b2 */ /* 0x0024620008000100 */
[----:B------:R2:W1:Y:S01]  /*0a50*/  SYNCS.EXCH.64 URZ, [UR5+0xc0], UR12 ;  /* 0x0000c00c05ff75b2 */ /* 0x0004620008000100 */
[----:B------:R2:W1:Y:S01]  /*0a60*/  SYNCS.EXCH.64 URZ, [UR5+0xb8], UR10 ;  /* 0x0000b80a05ff75b2 */ /* 0x0004620008000100 */
[----:B------:R2:W1:Y:S02]  /*0a70*/  SYNCS.EXCH.64 URZ, [UR5+0xc8], UR12 ;  /* 0x0000c80c05ff75b2 */ /* 0x0004640008000100 */
[----:B--2---:R-:W-:Y:S01]  /*0a80*/  NOP ;  /* 0x0000000000007918 */ /* 0x004fe20000000000 */
.L_x_12:
        /* <DEDUP_REMOVED lines=26> */
.L_x_13:
        /* <DEDUP_REMOVED lines=18> */
.L_x_14:
[----:B-1----:R-:W1:Y:S01]  /*0d50*/  S2UR UR5, SR_CTAID.X ;  /* 0x00000000000579c3 */ /* 0x002e620000002500 */
[----:B------:R-:W-:-:S05]  /*0d60*/  CS2R.32 R87, SR_CgaSize ;  /* 0x0000000000577805 */ /* 0x000fca0000008a00 */
[----:B------:R-:W-:-:S05]  /*0d70*/  IMAD R87, R87, -0xa0, RZ ;  /* 0xffffff6057577824 */ /* 0x000fca00078e02ff */
[----:B------:R-:W-:-:S14]  /*0d80*/  R2UR UR9, R87 ;  /* 0x00000000570972ca */ /* 0x000fdc00000e0000 */
[----:B------:R-:W2:Y:S01]  /*0d90*/  LDCU UR9, c[0x0][UR9+0x2b0] ;  /* 0x00005600090977ac */ /* 0x000ea20008000800 */
[----:B------:R-:W-:Y:S01]  /*0da0*/  NOP ;  /* 0x0000000000007918 */ /* 0x000fe20000000000 */
[----:B------:R-:W-:-:S05]  /*0db0*/  CS2R.32 R87, SR_CgaSize ;  /* 0x0000000000577805 */ /* 0x000fca0000008a00 */
[----:B------:R-:W-:-:S05]  /*0dc0*/  IMAD R87, R87, -0xa0, RZ ;  /* 0xffffff6057577824 */ /* 0x000fca00078e02ff */
[----:B------:R-:W-:-:S14]  /*0dd0*/  R2UR UR7, R87 ;  /* 0x00000000570772ca */ /* 0x000fdc00000e0000 */
[----:B------:R-:W3:Y:S01]  /*0de0*/  LDCU UR7, c[0x0][UR7+0x2b4] ;  /* 0x00005680070777ac */ /* 0x000ee20008000800 */
[----:B------:R-:W4:Y:S08]  /*0df0*/  S2UR UR4, SR_CTAID.Y ;  /* 0x00000000000479c3 */ /* 0x000f300000002600 */
[----:B------:R-:W3:Y:S01]  /*0e00*/  LDC R10, c[0x0][0xb24] ;  /* 0x0002c900ff0a7b82 */ /* 0x000ee20000000800 */
[----:B-1----:R-:W-:-:S02]  /*0e10*/  I2FP.F32.U32 R87, UR5 ;  /* 0x0000000500577c45 */ /* 0x002fc40008201000 */
[----:B------:R-:W-:-:S05]  /*0e20*/  CS2R.32 R3, SR_CgaSize ;  /* 0x0000000000037805 */ /* 0x000fca0000008a00 */
[----:B------:R-:W-:-:S06]  /*0e30*/  IMAD R3, R3, -0xa0, RZ ;  /* 0xffffff6003037824 */ /* 0x000fcc00078e02ff */
[----:B------:R-:W1:Y:S01]  /*0e40*/  LDC R3, c[0x0][R3+0x2a0] ;  /* 0x0000a80003037b82 */ /* 0x000e620000000800 */
[----:B------:R-:W-:Y:S01]  /*0e50*/  MOV R15, UR5 ;  /* 0x00000005000f7c02 */ /* 0x000fe20008000f00 */
[----:B--2---:R-:W-:Y:S01]  /*0e60*/  FMUL R87, R87, UR9 ;  /* 0x0000000957577c20 */ /* 0x004fe20008400000 */
[----:B----4-:R-:W-:Y:S02]  /*0e70*/  I2FP.F32.U32 R86, UR4 ;  /* 0x0000000400567c45 */ /* 0x010fe40008201000 */
[----:B------:R-:W-:-:S05]  /*0e80*/  CS2R.32 R2, SR_CgaSize ;  /* 0x0000000000027805 */ /* 0x000fca0000008a00 */
[----:B------:R-:W-:-:S06]  /*0e90*/  IMAD R2, R2, -0xa0, RZ ;  /* 0xffffff6002027824 */ /* 0x000fcc00078e02ff */
[----:B------:R-:W2:Y:S01]  /*0ea0*/  LDC R2, c[0x0][R2+0x2a4] ;  /* 0x0000a90002027b82 */ /* 0x000ea20000000800 */
[----:B------:R-:W-:Y:S01]  /*0eb0*/  MOV R14, UR4 ;  /* 0x00000004000e7c02 */ /* 0x000fe20008000f00 */
[----:B------:R-:W4:Y:S01]  /*0ec0*/  F2I.U32.TRUNC.NTZ R87, R87 ;  /* 0x0000005700577305 */ /* 0x000f22000020f000 */
[----:B---3--:R-:W-:-:S05]  /*0ed0*/  FMUL R86, R86, UR7 ;  /* 0x0000000756567c20 */ /* 0x008fca0008400000 */
[----:B------:R-:W-:Y:S01]  /*0ee0*/  BAR.SYNC.DEFER_BLOCKING 0x0 ;  /* 0x0000000000007b1d */ /* 0x000fe20000010000 */
[----:B------:R-:W-:-:S05]  /*0ef0*/  ISETP.GE.AND P0, PT, R10, 0x1, PT ;  /* 0x000000010a00780c */ /* 0x000fca0003f06270 */
[----:B------:R-:W3:Y:S02]  /*0f00*/  F2I.U32.TRUNC.NTZ R86, R86 ;  /* 0x0000005600567305 */ /* 0x000ee4000020f000 */
[----:B------:R-:W2:Y:S01]  /*0f10*/  S2UR UR36, SR_CTAID.Z ;  /* 0x00000000002479c3 */ /* 0x000ea20000002700 */
[----:B----4-:R-:W-:-:S05]  /*0f20*/  IADD3 R87, PT, PT, -R87, RZ, RZ ;  /* 0x000000ff57577210 */ /* 0x010fca0007ffe1ff */
[----:B-1----:R-:W-:Y:S01]  /*0f30*/  IMAD R87, R3, R87, UR5 ;  /* 0x0000000503577e24 */ /* 0x002fe2000f8e0257 */
[----:B---3--:R-:W-:-:S05]  /*0f40*/  IADD3 R86, PT, PT, -R86, RZ, RZ ;  /* 0x000000ff56567210 */ /* 0x008fca0007ffe1ff */
[----:B--2---:R-:W-:Y:S01]  /*0f50*/  IMAD R86, R2, R86, UR4 ;  /* 0x0000000402567e24 */ /* 0x004fe2000f8e0256 */
[----:B------:R-:W-:Y:S06]  /*0f60*/  @!P0 BRA `(.L_x_15) ;  /* 0x0000000000b88947 */ /* 0x000fec0003800000 */
[----:B------:R-:W1:Y:S01]  /*0f70*/  LDC.64 R4, c[0x0][0xb18] ;  /* 0x0002c600ff047b82 */ /* 0x000e620000000a00 */
[----:B------:R-:W-:-:S07]  /*0f80*/  ISETP.NE.AND P0, PT, R10, 0x1, PT ;  /* 0x000000010a00780c */ /* 0x000fce0003f05270 */
[----:B------:R-:W2:Y:S08]  /*0f90*/  LDC R9, c[0x0][0xb0c] ;  /* 0x0002c300ff097b82 */ /* 0x000eb00000000800 */
[----:B------:R-:W3:Y:S08]  /*0fa0*/  LDC R12, c[0x0][0x370] ;  /* 0x0000dc00ff0c7b82 */ /* 0x000ef00000000800 */
[----:B------:R-:W4:Y:S01]  /*0fb0*/  LDC R11, c[0x0][0x374] ;  /* 0x0000dd00ff0b7b82 */ /* 0x000f220000000800 */
[----:B-1----:R-:W-:-:S07]  /*0fc0*/  ISETP.NE.AND P1, PT, R4, 0x1, PT ;  /* 0x000000010400780c */ /* 0x002fce0003f25270 */
[----:B------:R-:W3:Y:S01]  /*0fd0*/  LDC.64 R6, c[0x0][0xb10] ;  /* 0x0002c400ff067b82 */ /* 0x000ee20000000a00 */
[----:B--2---:R-:W-:-:S07]  /*0fe0*/  ISETP.NE.AND P2, PT, R9, 0x1, PT ;  /* 0x000000010900780c */ /* 0x004fce0003f45270 */
[----:B------:R-:W1:Y:S08]  /*0ff0*/  LDC R8, c[0x0][0xb20] ;  /* 0x0002c800ff087b82 */ /* 0x000e700000000800 */
[----:B------:R-:W2:Y:S01]  /*1000*/  LDC.64 R2, c[0x0][0xb28] ;  /* 0x0002ca00ff027b82 */ /* 0x000ea20000000a00 */
[----:B----4-:R-:W-:-:S04]  /*1010*/  IMAD.HI.U32 R13, R11, R5, RZ ;  /* 0x000000050b0d7227 */ /* 0x010fc800078e00ff */
[----:B------:R-:W-:-:S04]  /*1020*/  IMAD.HI.U32 R5, R14, R5, RZ ;  /* 0x000000050e057227 */ /* 0x000fc800078e00ff */
[----:B---3--:R-:W-:-:S05]  /*1030*/  IMAD.HI.U32 R16, R12, R6, RZ ;  /* 0x000000060c107227 */ /* 0x008fca00078e00ff */
[-C--:B------:R-:W-:Y:S01]  /*1040*/  @P2 SHF.R.U32.HI R12, RZ, R7.reuse, R16 ;  /* 0x00000007ff0c2219 */ /* 0x080fe20000011610 */
[----:B------:R-:W-:Y:S01]  /*1050*/  IMAD.HI.U32 R16, R15, R6, RZ ;  /* 0x000000060f107227 */ /* 0x000fe200078e00ff */
[-C--:B-1----:R-:W-:Y:S02]  /*1060*/  @P1 SHF.R.U32.HI R11, RZ, R8.reuse, R13 ;  /* 0x00000008ff0b1219 */ /* 0x082fe4000001160d */
[----:B------:R-:W-:Y:S02]  /*1070*/  SHF.R.U32.HI R5, RZ, R8, R5 ;  /* 0x00000008ff057219 */ /* 0x000fe40000011605 */
[----:B------:R-:W-:Y:S02]  /*1080*/  SHF.R.U32.HI R16, RZ, R7, R16 ;  /* 0x00000007ff107219 */ /* 0x000fe40000011610 */
[----:B------:R-:W-:Y:S01]  /*1090*/  SEL R5, R14, R5, !P1 ;  /* 0x000000050e057207 */ /* 0x000fe20004800000 */
[----:B--2---:R-:W-:Y:S01]  /*10a0*/  IMAD.HI.U32 R13, R11, R2, RZ ;  /* 0x000000020b0d7227 */ /* 0x004fe200078e00ff */
[----:B------:R-:W-:-:S03]  /*10b0*/  SEL R16, R15, R16, !P2 ;  /* 0x000000100f107207 */ /* 0x000fc60005000000 */
[----:B------:R-:W-:Y:S01]  /*10c0*/  IMAD.HI.U32 R6, R12, R2, RZ ;  /* 0x000000020c067227 */ /* 0x000fe200078e00ff */
[----:B------:R-:W-:-:S04]  /*10d0*/  @P0 SHF.R.U32.HI R11, RZ, R3, R13 ;  /* 0x00000003ff0b0219 */ /* 0x000fc8000001160d */
[----:B------:R-:W-:Y:S01]  /*10e0*/  @P0 SHF.R.U32.HI R12, RZ, R3, R6 ;  /* 0x00000003ff0c0219 */ /* 0x000fe20000011606 */
[----:B------:R-:W-:-:S04]  /*10f0*/  IMAD R11, R11, R10, RZ ;  /* 0x0000000a0b0b7224 */ /* 0x000fc800078e02ff */
[----:B------:R-:W-:Y:S01]  /*1100*/  IMAD R6, R12, R10, RZ ;  /* 0x0000000a0c067224 */ /* 0x000fe200078e02ff */
[----:B------:R-:W-:-:S04]  /*1110*/  ISETP.GE.AND P1, PT, R5, R11, PT ;  /* 0x0000000b0500720c */ /* 0x000fc80003f26270 */
[----:B------:R-:W-:Y:S01]  /*1120*/  ISETP.GE.OR P1, PT, R16, R6, P1 ;  /* 0x000000061000720c */ /* 0x000fe20000f26670 */
[----:B------:R-:W-:-:S05]  /*1130*/  IMAD.HI.U32 R6, R5, R2, RZ ;  /* 0x0000000205067227 */ /* 0x000fca00078e00ff */
[----:B------:R-:W-:-:S04]  /*1140*/  SHF.R.U32.HI R6, RZ, R3, R6 ;  /* 0x00000003ff067219 */ /* 0x000fc80000011606 */
[----:B------:R-:W-:-:S03]  /*1150*/  SEL R6, R5, R6, !P0 ;  /* 0x0000000605067207 */ /* 0x000fc60004000000 */
[----:B------:R-:W-:Y:S01]  /*1160*/  @!P1 IMAD.HI.U32 R7, R16, R2, RZ ;  /* 0x0000000210079227 */ /* 0x000fe200078e00ff */
[----:B------:R-:W-:-:S04]  /*1170*/  IADD3 R2, PT, PT, -R6, RZ, RZ ;  /* 0x000000ff06027210 */ /* 0x000fc80007ffe1ff */
[----:B------:R-:W-:Y:S01]  /*1180*/  @!P1 SHF.R.U32.HI R3, RZ, R3, R7 ;  /* 0x00000003ff039219 */ /* 0x000fe20000011607 */
[----:B------:R-:W-:Y:S01]  /*1190*/  IMAD R2, R10, R2, R5 ;  /* 0x000000020a027224 */ /* 0x000fe200078e0205 */
[----:B------:R-:W-:Y:S02]  /*11a0*/  IADD3 R7, PT, PT, -R5, RZ, RZ ;  /* 0x000000ff05077210 */ /* 0x000fe40007ffe1ff */
[----:B------:R-:W-:-:S03]  /*11b0*/  @!P1 SEL R3, R16, R3, !P0 ;  /* 0x0000000310039207 */ /* 0x000fc60004000000 */
[----:B------:R-:W-:Y:S02]  /*11c0*/  IMAD R7, R4, R7, R14 ;  /* 0x0000000704077224 */ /* 0x000fe400078e020e */
[--C-:B------:R-:W-:Y:S02]  /*11d0*/  @!P1 IMAD.IADD R6, R6, 0x1, -R3.reuse ;  /* 0x0000000106069824 */ /* 0x100fe400078e0a03 */
[----:B------:R-:W-:Y:S01]  /*11e0*/  @!P1 IMAD R3, R2, R12, R3 ;  /* 0x0000000c02039224 */ /* 0x000fe200078e0203 */
[----:B------:R-:W-:Y:S01]  /*11f0*/  IADD3 R2, PT, PT, -R16, RZ, RZ ;  /* 0x000000ff10027210 */ /* 0x000fe20007ffe1ff */
[----:B------:R-:W-:Y:S02]  /*1200*/  @!P1 IMAD R5, R6, R10, R16 ;  /* 0x0000000a06059224 */ /* 0x000fe400078e0210 */
[----:B------:R-:W-:Y:S02]  /*1210*/  @!P1 IMAD.MOV.U32 R16, RZ, RZ, R3 ;  /* 0x000000ffff109224 */ /* 0x000fe400078e0003 */
[----:B------:R-:W-:-:S02]  /*1220*/  IMAD R2, R9, R2, R15 ;  /* 0x0000000209027224 */ /* 0x000fc400078e020f */
[----:B------:R-:W-:Y:S02]  /*1230*/  IMAD R14, R5, R4, R7 ;  /* 0x00000004050e7224 */ /* 0x000fe400078e0207 */
[----:B------:R-:W-:Y:S02]  /*1240*/  IMAD R15, R16, R9, R2 ;  /* 0x00000009100f7224 */ /* 0x000fe400078e0202 */
.L_x_15:
[----:B------:R-:W1:Y:S01]  /*1250*/  LDCU UR4, c[0x0][0xb30] ;  /* 0x00016600ff0477ac */ /* 0x000e620008000800 */
[----:B------:R-:W2:Y:S08]  /*1260*/  S2UR UR37, SR_CgaCtaId ;  /* 0x00000000002579c3 */ /* 0x000eb00000008800 */
[----:B------:R-:W3:Y:S01]  /*1270*/  LDC R40, c[0x0][0xb24] ;  /* 0x0002c900ff287b82 */ /* 0x000ee20000000800 */
[----:B-1----:R-:W-:-:S09]  /*1280*/  UISETP.NE.AND UP1, UPT, UR4, 0x1, UPT ;  /* 0x000000010400788c */ /* 0x002fd2000bf25270 */
[----:B--2---:R-:W-:Y:S05]  /*1290*/  BRA.U UP1, `(.L_x_16) ;  /* 0x0000000101407547 */ /* 0x004fea000b800000 */
[----:B------:R-:W1:Y:S08]  /*12a0*/  LDC.64 R4, c[0x0][0xb10] ;  /* 0x0002c400ff047b82 */ /* 0x000e700000000a00 */
[----:B------:R-:W2:Y:S08]  /*12b0*/  LDC.64 R2, c[0x0][0xb18] ;  /* 0x0002c600ff027b82 */ /* 0x000eb00000000a00 */
[----:B------:R-:W4:Y:S08]  /*12c0*/  LDC R6, c[0x0][0xb20] ;  /* 0x0002c800ff067b82 */ /* 0x000f300000000800 */
[----:B------:R-:W3:Y:S01]  /*12d0*/  LDC R7, c[0x0][0xb0c] ;  /* 0x0002c300ff077b82 */ /* 0x000ee20000000800 */
[----:B-1----:R-:W-:-:S05]  /*12e0*/  IMAD.HI.U32 R4, R15, R4, RZ ;  /* 0x000000040f047227 */ /* 0x002fca00078e00ff */
[----:B------:R-:W-:Y:S01]  /*12f0*/  SHF.R.U32.HI R4, RZ, R5, R4 ;  /* 0x00000005ff047219 */ /* 0x000fe20000011604 */
[----:B--2---:R-:W-:Y:S01]  /*1300*/  IMAD.HI.U32 R3, R14, R3, RZ ;  /* 0x000000030e037227 */ /* 0x004fe200078e00ff */
[----:B------:R-:W-:-:S04]  /*1310*/  ISETP.NE.AND P0, PT, R2, 0x1, PT ;  /* 0x000000010200780c */ /* 0x000fc80003f05270 */
[----:B----4-:R-:W-:-:S04]  /*1320*/  SHF.R.U32.HI R3, RZ, R6, R3 ;  /* 0x00000006ff037219 */ /* 0x010fc80000011603 */
[----:B------:R-:W-:Y:S02]  /*1330*/  SEL R3, R14, R3, !P0 ;  /* 0x000000030e037207 */ /* 0x000fe40004000000 */
[----:B---3--:R-:W-:-:S04]  /*1340*/  ISETP.NE.AND P1, PT, R7, 0x1, PT ;  /* 0x000000010700780c */ /* 0x008fc80003f25270 */
[----:B------:R-:W-:-:S05]  /*1350*/  SEL R4, R15, R4, !P1 ;  /* 0x000000040f047207 */ /* 0x000fca0004800000 */
[----:B------:R-:W-:Y:S02]  /*1360*/  IMAD.IADD R5, R3, 0x1, -R4 ;  /* 0x0000000103057824 */ /* 0x000fe400078e0a04 */
[----:B------:R-:W-:Y:S02]  /*1370*/  IMAD.IADD R3, R4, 0x1, -R3 ;  /* 0x0000000104037824 */ /* 0x000fe400078e0a03 */
[----:B------:R-:W-:Y:S02]  /*1380*/  IMAD R15, R5, R7, R15 ;  /* 0x00000007050f7224 */ /* 0x000fe400078e020f */
[----:B------:R-:W-:-:S07]  /*1390*/  IMAD R14, R3, R2, R14 ;  /* 0x00000002030e7224 */ /* 0x000fce00078e020e */
.L_x_16:
[----:B------:R-:W-:Y:S01]  /*13a0*/  BAR.SYNC.DEFER_BLOCKING 0x0 ;  /* 0x0000000000007b1d */ /* 0x000fe20000010000 */
[----:B------:R-:W-:Y:S01]  /*13b0*/  UISETP.NE.AND UP1, UPT, UR8, 0x2, UPT ;  /* 0x000000020800788c */ /* 0x000fe2000bf25270 */
[----:B------:R-:W-:Y:S02]  /*13c0*/  ISETP.NE.OR P5, PT, R0, 0x2, !P5 ;  /* 0x000000020000780c */ /* 0x000fe40006fa5670 */
[----:B------:R-:W-:-:S06]  /*13d0*/  LOP3.LUT R2, R101, 0x1f, RZ, 0xc0, !PT ;  /* 0x0000001f65027812 */ /* 0x000fcc00078ec0ff */
[----:B------:R-:W-:Y:S05]  /*13e0*/  BRA.U UP1, `(.L_x_17) ;  /* 0x0000001101cc7547 */ /* 0x000fea000b800000 */
[----:B------:R-:W1:Y:S01]  /*13f0*/  LDCU UR13, c[0x0][0x38c] ;  /* 0x00007180ff0d77ac */ /* 0x000e620008000800 */
[----:B------:R-:W2:Y:S01]  /*1400*/  LDC R8, c[0x0][0x370] ;  /* 0x0000dc00ff087b82 */ /* 0x000ea20000000800 */
[----:B------:R-:W-:Y:S01]  /*1410*/  PLOP3.LUT P1, PT, PT, PT, UP2, 0x80, 0x8 ;  /* 0x000000000008781c */ /* 0x000fe20003f2f028 */
[----:B------:R-:W-:Y:S01]  /*1420*/  IMAD.MOV.U32 R17, RZ, RZ, 0x1 ;  /* 0x00000001ff117424 */ /* 0x000fe200078e00ff */
[----:B------:R-:W-:Y:S01]  /*1430*/  ISETP.EQ.OR P4, PT, R2, RZ, P5 ;  /* 0x000000ff0200720c */ /* 0x000fe20002f82670 */
[----:B------:R-:W-:Y:S01]  /*1440*/  IMAD.MOV.U32 R16, RZ, RZ, RZ ;  /* 0x000000ffff107224 */ /* 0x000fe200078e00ff */
[----:B------:R-:W-:Y:S02]  /*1450*/  PLOP3.LUT P1, PT, P1, PT, PT, 0x8, 0x80 ;  /* 0x000000000080781c */ /* 0x000fe40000f2e170 */
[----:B------:R-:W-:Y:S01]  /*1460*/  CS2R R12, SRZ ;  /* 0x00000000000c7805 */ /* 0x000fe2000001ff00 */
[----:B------:R-:W-:Y:S01]  /*1470*/  IMAD.MOV.U32 R11, RZ, RZ, 0x1 ;  /* 0x00000001ff0b7424 */ /* 0x000fe200078e00ff */
[----:B------:R-:W4:Y:S01]  /*1480*/  LDC R0, c[0x0][0x374] ;  /* 0x0000dd00ff007b82 */ /* 0x000f220000000800 */
[----:B------:R-:W2:Y:S01]  /*1490*/  LDCU.64 UR22, c[0x0][0x348] ;  /* 0x00006900ff1677ac */ /* 0x000ea20008000a00 */
[----:B------:R-:W-:Y:S01]  /*14a0*/  UMOV UR6, URZ ;  /* 0x000000ff00067c82 */ /* 0x000fe20008000000 */
[----:B-1----:R-:W-:-:S04]  /*14b0*/  UIADD3 UR5, UPT, UPT, UR13, 0x3f, URZ ;  /* 0x0000003f0d057890 */ /* 0x002fc8000fffe0ff */
[----:B------:R-:W-:-:S04]  /*14c0*/  USHF.R.S32.HI UR4, URZ, 0x1f, UR5 ;  /* 0x0000001fff047899 */ /* 0x000fc80008011405 */
[----:B------:R-:W-:-:S04]  /*14d0*/  ULEA.HI UR4, UR4, UR5, URZ, 0x6 ;  /* 0x0000000504047291 */ /* 0x000fc8000f8f30ff */
[----:B------:R-:W-:Y:S02]  /*14e0*/  USHF.R.S32.HI UR15, URZ, 0x6, UR4 ;  /* 0x00000006ff0f7899 */ /* 0x000fe40008011404 */
[----:B------:R-:W-:Y:S02]  /*14f0*/  UIADD3 UR4, UPT, UPT, UR13, -0x1, URZ ;  /* 0xffffffff0d047890 */ /* 0x000fe4000fffe0ff */
[----:B------:R-:W-:Y:S02]  /*1500*/  UISETP.LT.U32.AND UP0, UPT, UR15, 0x6, UPT ;  /* 0x000000060f00788c */ /* 0x000fe4000bf01070 */
[----:B------:R-:W-:Y:S02]  /*1510*/  UISETP.GE.U32.AND UP1, UPT, UR4, -0x7f, UPT ;  /* 0xffffff810400788c */ /* 0x000fe4000bf26070 */
[----:B------:R-:W-:Y:S02]  /*1520*/  USEL UR14, UR15, 0x6, UP0 ;  /* 0x000000060f0e7887 */ /* 0x000fe40008000000 */
[----:B------:R-:W-:-:S02]  /*1530*/  UIADD3 UR13, UPT, UPT, UR13, 0x7e, URZ ;  /* 0x0000007e0d0d7890 */ /* 0x000fc4000fffe0ff */
[----:B------:R-:W-:Y:S02]  /*1540*/  UIADD3 UR5, UPT, UPT, UR14, -0x1, URZ ;  /* 0xffffffff0e057890 */ /* 0x000fe4000fffe0ff */
[----:B------:R-:W-:-:S03]  /*1550*/  UIADD3 UR7, UPT, UPT, UR15, -UR14, URZ ;  /* 0x8000000e0f077290 */ /* 0x000fc6000fffe0ff */
[----:B------:R-:W-:-:S04]  /*1560*/  @UP1 UIADD3 UR5, UPT, UPT, UR14, URZ, URZ ;  /* 0x000000ff0e051290 */ /* 0x000fc8000fffe0ff */
[----:B--2---:R-:W-:-:S12]  /*1570*/  UIADD3 UR5, UPT, UPT, UR5, 0x1, URZ ;  /* 0x0000000105057890 */ /* 0x004fd8000fffe0ff */
.L_x_35:
[----:B------:R-:W-:Y:S01]  /*1580*/  UISETP.NE.AND UP0, UPT, UR37, URZ, UPT ;  /* 0x000000ff2500728c */ /* 0x000fe2000bf05270 */
[----:B------:R-:W1:Y:S08]  /*1590*/  S2UR UR37, SR_CgaCtaId ;  /* 0x00000000002579c3 */ /* 0x000e700000008800 */
[----:B------:R-:W-:Y:S05]  /*15a0*/  BRA.U UP0, `(.L_x_18) ;  /* 0x0000000100347547 */ /* 0x000fea000b800000 */
[----:B------:R-:W2:Y:S01]  /*15b0*/  S2R R2, SR_CgaCtaId ;  /* 0x0000000000027919 */ /* 0x000ea20000008800 */
[----:B------:R-:W-:-:S04]  /*15c0*/  MOV R3, 0x400 ;  /* 0x0000040000037802 */ /* 0x000fc80000000f00 */
[----:B--2---:R-:W-:Y:S02]  /*15d0*/  LEA R2, R2, R3, 0x18 ;  /* 0x0000000302027211 */ /* 0x004fe400078ec0ff */
[----:B------:R-:W-:-:S03]  /*15e0*/  SHF.L.U32 R3, R11, 0x1f, RZ ;  /* 0x0000001f0b037819 */ /* 0x000fc600000006ff */
[----:B------:R-:W-:-:S04]  /*15f0*/  IMAD R2, R12, 0x8, R2 ;  /* 0x000000080c027824 */ /* 0x000fc800078e0202 */
[----:B------:R-:W2:Y:S02]  /*1600*/  SYNCS.PHASECHK.TRANS64.TRYWAIT P0, [R2+URZ+0x120], R3 ;  /* 0x00012003020075a7 */ /* 0x000ea400080011ff */
[----:B--2---:R-:W-:Y:S05]  /*1610*/  @!P0 BRA `(.L_x_19) ;  /* 0x0000007800248947 */ /* 0x004fea0003800000 */
.L_x_133:
[----:B------:R-:W-:Y:S01]  /*1620*/  VIADD R12, R12, 0x1 ;  /* 0x000000010c0c7836 */ /* 0x000fe20000000000 */
[----:B------:R2:W-:Y:S04]  /*1630*/  SYNCS.ARRIVE.TRANS64.A1T0 RZ, [R2+URZ+0x110], RZ ;  /* 0x000110ff02ff79a7 */ /* 0x0005e800081000ff */
[----:B------:R-:W-:-:S04]  /*1640*/  ISETP.NE.AND P0, PT, R12, 0x2, PT ;  /* 0x000000020c00780c */ /* 0x000fc80003f05270 */
[----:B------:R-:W-:Y:S02]  /*1650*/  SEL R12, R12, RZ, P0 ;  /* 0x000000ff0c0c7207 */ /* 0x000fe40000000000 */
[----:B--2---:R-:W-:-:S04]  /*1660*/  SEL R2, RZ, 0x1, P0 ;  /* 0x00000001ff027807 */ /* 0x004fc80000000000 */
[----:B------:R-:W-:-:S07]  /*1670*/  LOP3.LUT R11, R11, R2, RZ, 0x3c, !PT ;  /* 0x000000020b0b7212 */ /* 0x000fce00078e3cff */
.L_x_18:
[----:B------:R-:W-:Y:S01]  /*1680*/  UMOV UR4, 0x400 ;  /* 0x0000040000047882 */ /* 0x000fe20000000000 */
[----:B------:R-:W-:Y:S01]  /*1690*/  SHF.L.U32 R2, R17, 0x1f, RZ ;  /* 0x0000001f11027819 */ /* 0x000fe200000006ff */
[----:B-1----:R-:W-:Y:S01]  /*16a0*/  ULEA UR4, UR37, UR4, 0x18 ;  /* 0x0000000425047291 */ /* 0x002fe2000f8ec0ff */
[----:B------:R-:W-:Y:S01]  /*16b0*/  R2UR UR35, R15 ;  /* 0x000000000f2372ca */ /* 0x000fe200000e0000 */
[----:B------:R-:W-:Y:S01]  /*16c0*/  UISETP.GE.U32.AND UP0, UPT, UR13, 0x7f, UPT ;  /* 0x0000007f0d00788c */ /* 0x000fe2000bf06070 */
[----:B------:R-:W-:Y:S01]  /*16d0*/  R2UR UR18, R14 ;  /* 0x000000000e1272ca */ /* 0x000fe200000e0000 */
[----:B------:R-:W-:Y:S01]  /*16e0*/  ULEA UR8, UR6, UR4, 0x3 ;  /* 0x0000000406087291 */ /* 0x000fe2000f8e18ff */
[----:B------:R-:W-:-:S08]  /*16f0*/  UMOV UR21, URZ ;  /* 0x000000ff00157c82 */ /* 0x000fd00008000000 */
[----:B------:R1:W2:Y:S01]  /*1700*/  SYNCS.PHASECHK.TRANS64.TRYWAIT P0, [UR8+0x30], R2 ;  /* 0x00003002ff0075a7 */ /* 0x0002a20008001108 */
[----:B------:R-:W-:Y:S02]  /*1710*/  USHF.L.U32 UR35, UR35, 0x7, URZ ;  /* 0x0000000723237899 */ /* 0x000fe400080006ff */
[----:B------:R-:W-:Y:S01]  /*1720*/  USHF.L.U32 UR18, UR18, 0x7, URZ ;  /* 0x0000000712127899 */ /* 0x000fe200080006ff */
[----:B------:R-:W-:Y:S11]  /*1730*/  BRA.U !UP0, `(.L_x_20) ;  /* 0x0000000108bc7547 */ /* 0x000ff6000b800000 */
[----:B------:R-:W-:Y:S01]  /*1740*/  UIADD3 UR10, UPT, UPT, UR18, 0x40, URZ ;  /* 0x00000040120a7890 */ /* 0x000fe2000fffe0ff */
[----:B------:R-:W-:Y:S01]  /*1750*/  UMOV UR24, URZ ;  /* 0x000000ff00187c82 */ /* 0x000fe20008000000 */
[----:B------:R-:W-:-:S10]  /*1760*/  UMOV UR25, UR6 ;  /* 0x0000000600197c82 */ /* 0x000fd40008000000 */
.L_x_25:
[----:B-1----:R-:W-:Y:S01]  /*1770*/  ULEA UR33, UR25, UR4, 0x3 ;  /* 0x0000000419217291 */ /* 0x002fe2000f8e18ff */
[----:B--2---:R-:W-:Y:S01]  /*1780*/  @!P5 MOV R3, 0x8000 ;  /* 0x000080000003d802 */ /* 0x004fe20000000f00 */
[----:B--2---:R-:W-:Y:S10]  /*1790*/  @P0 BRA `(.L_x_21) ;  /* 0x00000000000c0947 */ /* 0x004ff40003800000 */
[----:B------:R-:W-:-:S04]  /*17a0*/  SHF.L.U32 R4, R17, 0x1f, RZ ;  /* 0x0000001f11047819 */ /* 0x000fc800000006ff */
[----:B------:R-:W2:Y:S02]  /*17b0*/  SYNCS.PHASECHK.TRANS64.TRYWAIT P0, [UR33+0x30], R4 ;  /* 0x00003004ff0075a7 */ /* 0x000ea40008001121 */
[----:B--2---:R-:W-:Y:S05]  /*17c0*/  @!P0 BRA `(.L_x_22) ;  /* 0x0000007400cc8947 */ /* 0x004fea0003800000 */
.L_x_21:
[----:B------:R2:W-:Y:S01]  /*17d0*/  @!P5 SYNCS.ARRIVE.TRANS64 RZ, [UR33], R3 ;  /* 0x00000003ffffd9a7 */ /* 0x0005e20008000021 */
[----:B------:R-:W-:Y:S04]  /*17e0*/  BSSY.RECONVERGENT B0, `(.L_x_23) ;  /* 0x0000003000007945 */ /* 0x000fe80003800200 */
[----:B------:R-:W-:Y:S05]  /*17f0*/  @P4 BRA `(.L_x_24) ;  /* 0x0000000000044947 */ /* 0x000fea0003800000 */
[----:B------:R-:W-:Y:S05]  /*1800*/  BPT.TRAP 0x1 ;  /* 0x000000040000795c */ /* 0x000fea0000300000 */
.L_x_24:
[----:B------:R-:W-:Y:S05]  /*1810*/  BSYNC.RECONVERGENT B0 ;  /* 0x0000000000007941 */ /* 0x000fea0003800200 */
.L_x_23:
[----:B------:R-:W-:Y:S02]  /*1820*/  UIADD3 UR6, UPT, UPT, UR25, 0x1, URZ ;  /* 0x0000000119067890 */ /* 0x000fe4000fffe0ff */
[----:B------:R-:W-:Y:S02]  /*1830*/  UIADD3 UR30, UP1, UPT, UR22, 0x80, URZ ;  /* 0x00000080161e7890 */ /* 0x000fe4000ff3e0ff */
[----:B------:R-:W-:Y:S02]  /*1840*/  UISETP.NE.AND UP0, UPT, UR6, 0x6, UPT ;  /* 0x000000060600788c */ /* 0x000fe4000bf05270 */
[----:B------:R-:W-:Y:S02]  /*1850*/  USHF.L.U32 UR34, UR24, 0x6, URZ ;  /* 0x0000000618227899 */ /* 0x000fe400080006ff */
[----:B------:R-:W-:Y:S02]  /*1860*/  USEL UR9, URZ, 0x1, UP0 ;  /* 0x00000001ff097887 */ /* 0x000fe40008000000 */
[----:B------:R-:W-:-:S02]  /*1870*/  USEL UR6, UR6, URZ, UP0 ;  /* 0x000000ff06067287 */ /* 0x000fc40008000000 */
[----:B------:R-:W-:Y:S02]  /*1880*/  UIADD3 UR28, UP0, UPT, UR22, 0x180, URZ ;  /* 0x00000180161c7890 */ /* 0x000fe4000ff1e0ff */
[----:B------:R-:W-:Y:S01]  /*1890*/  ULEA UR8, UR6, UR4, 0x3 ;  /* 0x0000000406087291 */ /* 0x000fe2000f8e18ff */
[----:B------:R-:W-:Y:S01]  /*18a0*/  LOP3.LUT R17, R17, UR9, RZ, 0x3c, !PT ;  /* 0x0000000911117c12 */ /* 0x000fe2000f8e3cff */
[----:B------:R-:W-:Y:S02]  /*18b0*/  UIADD3.X UR31, UPT, UPT, URZ, UR23, URZ, UP1, !UPT ;  /* 0x00000017ff1f7290 */ /* 0x000fe40008ffe4ff */
[----:B------:R-:W-:Y:S01]  /*18c0*/  UIADD3.X UR29, UPT, UPT, URZ, UR23, URZ, UP0, !UPT ;  /* 0x00000017ff1d7290 */ /* 0x000fe200087fe4ff */
[----:B-1----:R-:W-:Y:S01]  /*18d0*/  SHF.L.U32 R2, R17, 0x1f, RZ ;  /* 0x0000001f11027819 */ /* 0x002fe200000006ff */
[----:B------:R-:W-:Y:S01]  /*18e0*/  UMOV UR26, 0x0 ;  /* 0x00000000001a7882 */ /* 0x000fe20000000000 */
[----:B------:R-:W-:Y:S01]  /*18f0*/  UMOV UR27, 0x10000000 ;  /* 0x10000000001b7882 */ /* 0x000fe20000000000 */
[----:B------:R-:W-:Y:S01]  /*1900*/  UMOV UR17, UR33 ;  /* 0x0000002100117c82 */ /* 0x000fe20008000000 */
[----:B------:R1:W1:Y:S01]  /*1910*/  SYNCS.PHASECHK.TRANS64.TRYWAIT P0, [UR8+0x30], R2 ;  /* 0x00003002ff0075a7 */ /* 0x0002620008001108 */
[----:B------:R-:W-:Y:S01]  /*1920*/  ULEA UR8, UR25, UR4, 0xe ;  /* 0x0000000419087291 */ /* 0x000fe2000f8e70ff */
[----:B------:R-:W-:Y:S01]  /*1930*/  UMOV UR20, UR36 ;  /* 0x0000002400147c82 */ /* 0x000fe20008000000 */
[----:B------:R-:W-:-:S02]  /*1940*/  UMOV UR19, UR34 ;  /* 0x0000002200137c82 */ /* 0x000fc40008000000 */
[----:B------:R-:W-:Y:S02]  /*1950*/  UIADD3 UR32, UPT, UPT, UR8, 0x8400, URZ ;  /* 0x0000840008207890 */ /* 0x000fe4000fffe0ff */
[----:B------:R-:W-:Y:S02]  /*1960*/  UIADD3 UR16, UPT, UPT, UR8, 0x20400, URZ ;  /* 0x0002040008107890 */ /* 0x000fe4000fffe0ff */
[----:B------:R-:W-:Y:S01]  /*1970*/  UIADD3 UR8, UPT, UPT, UR8, 0x22400, URZ ;  /* 0x0002240008087890 */ /* 0x000fe2000fffe0ff */
[----:B------:R-:W-:Y:S01]  /*1980*/  UMOV UR12, UR36 ;  /* 0x00000024000c7c82 */ /* 0x000fe20008000000 */
[----:B------:R-:W-:Y:S01]  /*1990*/  UMOV UR9, UR33 ;  /* 0x0000002100097c82 */ /* 0x000fe20008000000 */
[----:B------:R-:W-:Y:S02]  /*19a0*/  UMOV UR11, UR34 ;  /* 0x00000022000b7c82 */ /* 0x000fe40008000000 */
[----:B------:R1:W-:Y:S01]  /*19b0*/  UTMALDG.3D [UR32], [UR30], desc[UR26] ;  /* 0x00001a201e0075b4 */ /* 0x0003e20008011000 */
[----:B------:R-:W-:Y:S01]  /*19c0*/  UIADD3 UR24, UPT, UPT, UR24, 0x1, URZ ;  /* 0x0000000118187890 */ /* 0x000fe2000fffe0ff */
[----:B------:R-:W-:Y:S01]  /*19d0*/  UMOV UR21, UR5 ;  /* 0x0000000500157c82 */ /* 0x000fe20008000000 */
[----:B------:R-:W-:-:S02]  /*19e0*/  UMOV UR25, UR6 ;  /* 0x0000000600197c82 */ /* 0x000fc40008000000 */
[----:B------:R-:W-:Y:S01]  /*19f0*/  UISETP.NE.AND UP0, UPT, UR24, UR5, UPT ;  /* 0x000000051800728c */ /* 0x000fe2000bf05270 */
[----:B------:R1:W-:Y:S01]  /*1a00*/  UTMALDG.3D [UR16], [UR28], desc[UR26] ;  /* 0x00001a101c0075b4 */ /* 0x0003e20008011000 */
[----:B------:R1:W-:Y:S07]  /*1a10*/  UTMALDG.3D [UR8], [UR28], desc[UR26] ;  /* 0x00001a081c0075b4 */ /* 0x0003ee0008011000 */
[----:B------:R-:W-:Y:S05]  /*1a20*/  BRA.U UP0, `(.L_x_25) ;  /* 0xfffffffd00507547 */ /* 0x000fea000b83ffff */
.L_x_20:
[----:B-1----:R-:W-:Y:S01]  /*1a30*/  ULEA UR8, UR6, UR4, 0x3 ;  /* 0x0000000406087291 */ /* 0x002fe2000f8e18ff */
[----:B------:R-:W-:Y:S01]  /*1a40*/  SHF.L.U32 R2, R17, 0x1f, RZ ;  /* 0x0000001f11027819 */ /* 0x000fe200000006ff */
[----:B------:R-:W-:Y:S01]  /*1a50*/  @!P1 SYNCS.ARRIVE.TRANS64.A1T0 RZ, [UR4+0xa8], RZ ;  /* 0x0000a8ffffff99a7 */ /* 0x000fe20008100004 */
[----:B------:R-:W-:-:S06]  /*1a60*/  UISETP.GT.AND UP0, UPT, UR15, UR14, UPT ;  /* 0x0000000e0f00728c */ /* 0x000fcc000bf04270 */
[----:B--2---:R1:W2:Y:S03]  /*1a70*/  SYNCS.PHASECHK.TRANS64.TRYWAIT P0, [UR8+0x30], R2 ;  /* 0x00003002ff0075a7 */ /* 0x0042a60008001108 */
[----:B------:R-:W-:Y:S05]  /*1a80*/  BRA.U !UP0, `(.L_x_26) ;  /* 0x0000000108c07547 */ /* 0x000fea000b800000 */
[----:B------:R-:W-:Y:S02]  /*1a90*/  UIADD3 UR29, UPT, UPT, UR7, UR21, URZ ;  /* 0x00000015071d7290 */ /* 0x000fe4000fffe0ff */
[----:B------:R-:W-:Y:S01]  /*1aa0*/  UIADD3 UR10, UPT, UPT, UR18, 0x40, URZ ;  /* 0x00000040120a7890 */ /* 0x000fe2000fffe0ff */
[----:B------:R-:W-:-:S11]  /*1ab0*/  UMOV UR34, UR6 ;  /* 0x0000000600227c82 */ /* 0x000fd60008000000 */
.L_x_31:
[----:B-1----:R-:W-:Y:S01]  /*1ac0*/  ULEA UR25, UR34, UR4, 0x3 ;  /* 0x0000000422197291 */ /* 0x002fe2000f8e18ff */
[----:B--2---:R-:W-:Y:S01]  /*1ad0*/  @!P5 MOV R3, 0x8000 ;  /* 0x000080000003d802 */ /* 0x004fe20000000f00 */
[----:B--2---:R-:W-:Y:S10]  /*1ae0*/  @P0 BRA `(.L_x_27) ;  /* 0x00000000000c0947 */ /* 0x004ff40003800000 */
[----:B------:R-:W-:-:S04]  /*1af0*/  SHF.L.U32 R4, R17, 0x1f, RZ ;  /* 0x0000001f11047819 */ /* 0x000fc800000006ff */
[----:B------:R-:W2:Y:S02]  /*1b00*/  SYNCS.PHASECHK.TRANS64.TRYWAIT P0, [UR25+0x30], R4 ;  /* 0x00003004ff0075a7 */ /* 0x000ea40008001119 */
[----:B--2---:R-:W-:Y:S05]  /*1b10*/  @!P0 BRA `(.L_x_28) ;  /* 0x0000007400108947 */ /* 0x004fea0003800000 */
.L_x_27:
[----:B------:R2:W-:Y:S01]  /*1b20*/  @!P5 SYNCS.ARRIVE.TRANS64 RZ, [UR25], R3 ;  /* 0x00000003ffffd9a7 */ /* 0x0005e20008000019 */
[----:B------:R-:W-:Y:S04]  /*1b30*/  BSSY.RECONVERGENT B0, `(.L_x_29) ;  /* 0x0000003000007945 */ /* 0x000fe80003800200 */
[----:B------:R-:W-:Y:S05]  /*1b40*/  @P4 BRA `(.L_x_30) ;  /* 0x0000000000044947 */ /* 0x000fea0003800000 */
[----:B------:R-:W-:Y:S05]  /*1b50*/  BPT.TRAP 0x1 ;  /* 0x000000040000795c */ /* 0x000fea0000300000 */
.L_x_30:
[----:B------:R-:W-:Y:S05]  /*1b60*/  BSYNC.RECONVERGENT B0 ;  /* 0x0000000000007941 */ /* 0x000fea0003800200 */
.L_x_29:
        /* <DEDUP_REMOVED lines=24> */
[----:B------:R-:W-:Y:S01]  /*1cf0*/  UMOV UR12, UR36 ;  /* 0x00000024000c7c82 */ /* 0x000fe20008000000 */
[----:B------:R-:W-:Y:S01]  /*1d00*/  UMOV UR9, UR25 ;  /* 0x0000001900097c82 */ /* 0x000fe20008000000 */
[----:B------:R1:W-:Y:S01]  /*1d10*/  UTMALDG.3D [UR24], [UR38], desc[UR30] ;  /* 0x00001e18260075b4 */ /* 0x0003e20008011000 */
[----:B------:R-:W-:Y:S01]  /*1d20*/  UMOV UR11, UR26 ;  /* 0x0000001a000b7c82 */ /* 0x000fe20008000000 */
[----:B------:R-:W-:Y:S01]  /*1d30*/  UIADD3 UR21, UPT, UPT, UR21, 0x1, URZ ;  /* 0x0000000115157890 */ /* 0x000fe2000fffe0ff */
[----:B------:R-:W-:-:S03]  /*1d40*/  UMOV UR34, UR6 ;  /* 0x0000000600227c82 */ /* 0x000fc60008000000 */
[----:B------:R-:W-:Y:S01]  /*1d50*/  UISETP.NE.AND UP0, UPT, UR21, UR29, UPT ;  /* 0x0000001d1500728c */ /* 0x000fe2000bf05270 */
[----:B------:R1:W-:Y:S01]  /*1d60*/  UTMALDG.3D [UR16], [UR32], desc[UR30] ;  /* 0x00001e10200075b4 */ /* 0x0003e20008011000 */
[----:B------:R1:W-:Y:S07]  /*1d70*/  UTMALDG.3D [UR8], [UR32], desc[UR30] ;  /* 0x00001e08200075b4 */ /* 0x0003ee0008011000 */
[----:B------:R-:W-:Y:S05]  /*1d80*/  BRA.U UP0, `(.L_x_31) ;  /* 0xfffffffd004c7547 */ /* 0x000fea000b83ffff */
.L_x_26:
[C---:B-1----:R-:W-:Y:S01]  /*1d90*/  LEA R2, R16.reuse, UR4, 0x3 ;  /* 0x0000000410027c11 */ /* 0x042fe2000f8e18ff */
[----:B------:R-:W-:Y:S01]  /*1da0*/  NOP ;  /* 0x0000000000007918 */ /* 0x000fe20000000000 */
[----:B--2---:R-:W-:Y:S02]  /*1db0*/  SHF.L.U32 R3, R13, 0x1f, RZ ;  /* 0x0000001f0d037819 */ /* 0x004fe400000006ff */
[----:B------:R-:W-:Y:S02]  /*1dc0*/  LEA R4, R16, UR4, 0x4 ;  /* 0x0000000410047c11 */ /* 0x000fe4000f8e20ff */
[----:B------:R-:W1:Y:S02]  /*1dd0*/  SYNCS.PHASECHK.TRANS64.TRYWAIT P0, [R2+URZ+0xb0], R3 ;  /* 0x0000b003020075a7 */ /* 0x000e6400080011ff */
[----:B-1----:R-:W-:Y:S05]  /*1de0*/  @!P0 BRA `(.L_x_32) ;  /* 0x0000007000748947 */ /* 0x002fea0003800000 */
.L_x_136:
[----:B------:R-:W2:Y:S01]  /*1df0*/  LDS.128 R4, [R4+0x140] ;  /* 0x0001400004047984 */ /* 0x000ea20000000c00 */
[----:B---3--:R-:W-:Y:S01]  /*1e00*/  ISETP.GE.AND P0, PT, R40, 0x1, PT ;  /* 0x000000012800780c */ /* 0x008fe20003f06270 */
[----:B-1----:R-:W-:Y:S01]  /*1e10*/  VIADD R2, R2, 0xc0 ;  /* 0x000000c002027836 */ /* 0x002fe20000000000 */
[----:B------:R-:W-:Y:S01]  /*1e20*/  @!PT LDS RZ, [RZ] ;  /* 0x00000000fffff984 */ /* 0x000fe20000000800 */
[----:B------:R-:W-:Y:S01]  /*1e30*/  @!PT LDS RZ, [RZ] ;  /* 0x00000000fffff984 */ /* 0x000fe20000000800 */
[----:B------:R-:W-:Y:S01]  /*1e40*/  @!PT LDS RZ, [RZ] ;  /* 0x00000000fffff984 */ /* 0x000fe20000000800 */
[----:B------:R-:W-:Y:S01]  /*1e50*/  @!PT LDS RZ, [RZ] ;  /* 0x00000000fffff984 */ /* 0x000fe20000000800 */
[----:B------:R1:W-:Y:S06]  /*1e60*/  MEMBAR.ALL.CTA ;  /* 0x0000000000007992 */ /* 0x0003ec0000008000 */
[----:B-1----:R-:W1:Y:S01]  /*1e70*/  FENCE.VIEW.ASYNC.S ;  /* 0x00000000000073c6 */ /* 0x002e620000000000 */
[----:B------:R-:W-:-:S04]  /*1e80*/  PRMT R2, RZ, 0x654, R2 ;  /* 0x00000654ff027816 */ /* 0x000fc80000000002 */
[----:B-1----:R1:W-:Y:S01]  /*1e90*/  SYNCS.ARRIVE.TRANS64.RED.A1T0 RZ, [R2+URZ], RZ ;  /* 0x000000ff02ff79a7 */ /* 0x0023e200081004ff */
[----:B--2---:R-:W-:-:S13]  /*1ea0*/  LOP3.LUT P2, RZ, R6, 0x1, RZ, 0xc0, !PT ;  /* 0x0000000106ff7812 */ /* 0x004fda000784c0ff */
[----:B------:R-:W-:Y:S01]  /*1eb0*/  @P2 SHF.R.U32.HI R3, RZ, 0x10, R5 ;  /* 0x00000010ff032819 */ /* 0x000fe20000011605 */
[----:B------:R-:W-:Y:S01]  /*1ec0*/  VOTEU.ANY UP0, P2 ;  /* 0x0000000000ff7886 */ /* 0x000fe20001000100 */
[----:B------:R-:W-:Y:S02]  /*1ed0*/  @P2 MOV R10, R4 ;  /* 0x00000004000a2202 */ /* 0x000fe40000000f00 */
[----:B------:R-:W-:Y:S02]  /*1ee0*/  @P2 R2UR.BROADCAST UR8, R3 ;  /* 0x00000000030822ca */ /* 0x000fe400008e0000 */
[----:B------:R-:W-:-:S11]  /*1ef0*/  @P2 LOP3.LUT R9, R5, 0xffff, RZ, 0xc0, !PT ;  /* 0x0000ffff05092812 */ /* 0x000fd600078ec0ff */
[----:B------:R-:W-:Y:S01]  /*1f00*/  @UP0 UMOV UR36, UR8 ;  /* 0x0000000800240c82 */ /* 0x000fe20008000000 */
[----:B-1----:R-:W-:Y:S05]  /*1f10*/  @!P0 BRA `(.L_x_33) ;  /* 0x0000000000b88947 */ /* 0x002fea0003800000 */
[----:B------:R-:W4:Y:S01]  /*1f20*/  LDC.64 R4, c[0x0][0xb18] ;  /* 0x0002c600ff047b82 */ /* 0x000f220000000a00 */
[----:B------:R-:W-:-:S07]  /*1f30*/  ISETP.NE.AND P3, PT, R40, 0x1, PT ;  /* 0x000000012800780c */ /* 0x000fce0003f65270 */
[----:B------:R-:W1:Y:S08]  /*1f40*/  LDC.64 R6, c[0x0][0xb10] ;  /* 0x0002c400ff067b82 */ /* 0x000e700000000a00 */
[----:B------:R-:W2:Y:S08]  /*1f50*/  LDC R14, c[0x0][0xb20] ;  /* 0x0002c800ff0e7b82 */ /* 0x000eb00000000800 */
[----:B------:R-:W3:Y:S01]  /*1f60*/  LDC R15, c[0x0][0xb0c] ;  /* 0x0002c300ff0f7b82 */ /* 0x000ee20000000800 */
[----:B----4-:R-:W-:Y:S01]  /*1f70*/  IMAD.HI.U32 R19, R0, R5, RZ ;  /* 0x0000000500137227 */ /* 0x010fe200078e00ff */
[----:B------:R-:W-:-:S03]  /*1f80*/  ISETP.NE.AND P0, PT, R4, 0x1, PT ;  /* 0x000000010400780c */ /* 0x000fc60003f05270 */
[----:B------:R-:W-:-:S03]  /*1f90*/  IMAD.HI.U32 R5, R9, R5, RZ ;  /* 0x0000000509057227 */ /* 0x000fc600078e00ff */
[----:B------:R-:W4:Y:S01]  /*1fa0*/  LDC.64 R2, c[0x0][0xb28] ;  /* 0x0002ca00ff027b82 */ /* 0x000f220000000a00 */
[----:B-1----:R-:W-:-:S04]  /*1fb0*/  IMAD.HI.U32 R20, R8, R6, RZ ;  /* 0x0000000608147227 */ /* 0x002fc800078e00ff */
[----:B------:R-:W-:Y:S01]  /*1fc0*/  IMAD.HI.U32 R21, R10, R6, RZ ;  /* 0x000000060a157227 */ /* 0x000fe200078e00ff */
[----:B------:R-:W-:Y:S02]  /*1fd0*/  SHF.R.U32.HI R20, RZ, R7, R20 ;  /* 0x00000007ff147219 */ /* 0x000fe40000011614 */
[-C--:B--2---:R-:W-:Y:S02]  /*1fe0*/  SHF.R.U32.HI R19, RZ, R14.reuse, R19 ;  /* 0x0000000eff137219 */ /* 0x084fe40000011613 */
[----:B------:R-:W-:Y:S02]  /*1ff0*/  SHF.R.U32.HI R5, RZ, R14, R5 ;  /* 0x0000000eff057219 */ /* 0x000fe40000011605 */
[----:B------:R-:W-:Y:S02]  /*2000*/  SEL R19, R0, R19, !P0 ;  /* 0x0000001300137207 */ /* 0x000fe40004000000 */
[----:B------:R-:W-:Y:S02]  /*2010*/  SHF.R.U32.HI R21, RZ, R7, R21 ;  /* 0x00000007ff157219 */ /* 0x000fe40000011615 */
[----:B---3--:R-:W-:-:S02]  /*2020*/  ISETP.NE.AND P1, PT, R15, 0x1, PT ;  /* 0x000000010f00780c */ /* 0x008fc40003f25270 */
[----:B------:R-:W-:Y:S02]  /*2030*/  SEL R5, R9, R5, !P0 ;  /* 0x0000000509057207 */ /* 0x000fe40004000000 */
[----:B------:R-:W-:Y:S02]  /*2040*/  SEL R20, R8, R20, !P1 ;  /* 0x0000001408147207 */ /* 0x000fe40004800000 */
[----:B------:R-:W-:Y:S01]  /*2050*/  SEL R21, R10, R21, !P1 ;  /* 0x000000150a157207 */ /* 0x000fe20004800000 */
[----:B----4-:R-:W-:-:S04]  /*2060*/  IMAD.HI.U32 R18, R19, R2, RZ ;  /* 0x0000000213127227 */ /* 0x010fc800078e00ff */
        /* <DEDUP_REMOVED lines=10> */
[----:B------:R-:W-:-:S04]  /*2110*/  @!P0 IMAD.HI.U32 R7, R21, R2, RZ ;  /* 0x0000000215078227 */ /* 0x000fc800078e00ff */
[----:B------:R-:W-:Y:S01]  /*2120*/  IMAD.MOV R2, RZ, RZ, -R6 ;  /* 0x000000ffff027224 */ /* 0x000fe200078e0a06 */
[----:B------:R-:W-:Y:S02]  /*2130*/  @!P0 SHF.R.U32.HI R3, RZ, R3, R7 ;  /* 0x00000003ff038219 */ /* 0x000fe40000011607 */
[----:B------:R-:W-:Y:S01]  /*2140*/  IADD3 R7, PT, PT, -R5, RZ, RZ ;  /* 0x000000ff05077210 */ /* 0x000fe20007ffe1ff */
[----:B------:R-:W-:Y:S01]  /*2150*/  IMAD R2, R40, R2, R5 ;  /* 0x0000000228027224 */ /* 0x000fe200078e0205 */
        /* <DEDUP_REMOVED lines=10> */
.L_x_33:
[----:B------:R-:W1:Y:S02]  /*2200*/  LDCU UR8, c[0x0][0xb30] ;  /* 0x00016600ff0877ac */ /* 0x000e640008000800 */
[----:B-1----:R-:W-:-:S09]  /*2210*/  UISETP.NE.AND UP0, UPT, UR8, 0x1, UPT ;  /* 0x000000010800788c */ /* 0x002fd2000bf05270 */
[----:B------:R-:W-:Y:S05]  /*2220*/  BRA.U UP0, `(.L_x_34) ;  /* 0x0000000100407547 */ /* 0x000fea000b800000 */
[----:B------:R-:W1:Y:S08]  /*2230*/  LDC.64 R4, c[0x0][0xb10] ;  /* 0x0002c400ff047b82 */ /* 0x000e700000000a00 */
[----:B------:R-:W2:Y:S08]  /*2240*/  LDC.64 R2, c[0x0][0xb18] ;  /* 0x0002c600ff027b82 */ /* 0x000eb00000000a00 */
[----:B------:R-:W3:Y:S08]  /*2250*/  LDC R6, c[0x0][0xb20] ;  /* 0x0002c800ff067b82 */ /* 0x000ef00000000800 */
[----:B------:R-:W4:Y:S01]  /*2260*/  LDC R7, c[0x0][0xb0c] ;  /* 0x0002c300ff077b82 */ /* 0x000f220000000800 */
[----:B-1----:R-:W-:-:S05]  /*2270*/  IMAD.HI.U32 R4, R10, R4, RZ ;  /* 0x000000040a047227 */ /* 0x002fca00078e00ff */
[----:B------:R-:W-:Y:S01]  /*2280*/  SHF.R.U32.HI R4, RZ, R5, R4 ;  /* 0x00000005ff047219 */ /* 0x000fe20000011604 */
[----:B--2---:R-:W-:Y:S01]  /*2290*/  IMAD.HI.U32 R3, R9, R3, RZ ;  /* 0x0000000309037227 */ /* 0x004fe200078e00ff */
[----:B------:R-:W-:-:S04]  /*22a0*/  ISETP.NE.AND P0, PT, R2, 0x1, PT ;  /* 0x000000010200780c */ /* 0x000fc80003f05270 */
[----:B---3--:R-:W-:-:S04]  /*22b0*/  SHF.R.U32.HI R3, RZ, R6, R3 ;  /* 0x00000006ff037219 */ /* 0x008fc80000011603 */
[----:B------:R-:W-:Y:S02]  /*22c0*/  SEL R3, R9, R3, !P0 ;  /* 0x0000000309037207 */ /* 0x000fe40004000000 */
[----:B----4-:R-:W-:-:S04]  /*22d0*/  ISETP.NE.AND P1, PT, R7, 0x1, PT ;  /* 0x000000010700780c */ /* 0x010fc80003f25270 */
[----:B------:R-:W-:-:S05]  /*22e0*/  SEL R4, R10, R4, !P1 ;  /* 0x000000040a047207 */ /* 0x000fca0004800000 */
[----:B------:R-:W-:Y:S02]  /*22f0*/  IMAD.IADD R5, R3, 0x1, -R4 ;  /* 0x0000000103057824 */ /* 0x000fe400078e0a04 */
[----:B------:R-:W-:Y:S02]  /*2300*/  IMAD.IADD R3, R4, 0x1, -R3 ;  /* 0x0000000104037824 */ /* 0x000fe400078e0a03 */
[----:B------:R-:W-:Y:S02]  /*2310*/  IMAD R10, R5, R7, R10 ;  /* 0x00000007050a7224 */ /* 0x000fe400078e020a */
[----:B------:R-:W-:-:S07]  /*2320*/  IMAD R9, R3, R2, R9 ;  /* 0x0000000203097224 */ /* 0x000fce00078e0209 */
.L_x_34:
[----:B------:R-:W-:Y:S01]  /*2330*/  VIADD R16, R16, 0x1 ;  /* 0x0000000110107836 */ /* 0x000fe20000000000 */
[----:B------:R-:W-:Y:S01]  /*2340*/  PLOP3.LUT P1, PT, PT, PT, PT, 0x80, 0x8 ;  /* 0x000000000008781c */ /* 0x000fe20003f2f070 */
[----:B------:R-:W-:Y:S02]  /*2350*/  IMAD.IADD R15, R10, 0x1, R87 ;  /* 0x000000010a0f7824 */ /* 0x000fe400078e0257 */
[----:B------:R-:W-:Y:S01]  /*2360*/  IMAD.IADD R14, R9, 0x1, R86 ;  /* 0x00000001090e7824 */ /* 0x000fe200078e0256 */
[----:B------:R-:W-:-:S04]  /*2370*/  ISETP.NE.AND P0, PT, R16, 0x2, PT ;  /* 0x000000021000780c */ /* 0x000fc80003f05270 */
[----:B------:R-:W-:Y:S02]  /*2380*/  SEL R2, RZ, 0x1, P0 ;  /* 0x00000001ff027807 */ /* 0x000fe40000000000 */
[----:B------:R-:W-:Y:S02]  /*2390*/  SEL R16, R16, RZ, P0 ;  /* 0x000000ff10107207 */ /* 0x000fe40000000000 */
[----:B------:R-:W-:Y:S01]  /*23a0*/  LOP3.LUT R13, R13, R2, RZ, 0x3c, !PT ;  /* 0x000000020d0d7212 */ /* 0x000fe200078e3cff */
[----:B------:R-:W-:Y:S06]  /*23b0*/  @P2 BRA `(.L_x_35) ;  /* 0xfffffff000702947 */ /* 0x000fec000383ffff */
[----:B------:R-:W-:Y:S01]  /*23c0*/  UIADD3 UR4, UPT, UPT, UR4, 0x30, URZ ;  /* 0x0000003004047890 */ /* 0x000fe2000fffe0ff */
[----:B------:R-:W-:-:S03]  /*23d0*/  SHF.L.U32 R2, R17, 0x1f, RZ ;  /* 0x0000001f11027819 */ /* 0x000fc600000006ff */
[----:B------:R-:W-:-:S09]  /*23e0*/  ULEA UR5, UR6, UR4, 0x3 ;  /* 0x0000000406057291 */ /* 0x000fd2000f8e18ff */
[----:B------:R-:W1:Y:S02]  /*23f0*/  SYNCS.PHASECHK.TRANS64.TRYWAIT P0, [UR5], R2 ;  /* 0x00000002ff0075a7 */ /* 0x000e640008001105 */
[----:B-1----:R-:W-:Y:S05]  /*2400*/  @!P0 BRA `(.L_x_36) ;  /* 0x0000006c00008947 */ /* 0x002fea0003800000 */
.L_x_138:
[----:B------:R-:W-:-:S04]  /*2410*/  UIADD3 UR6, UPT, UPT, UR6, 0x1, URZ ;  /* 0x0000000106067890 */ /* 0x000fc8000fffe0ff */
[----:B------:R-:W-:-:S04]  /*2420*/  UISETP.NE.AND UP0, UPT, UR6, 0x6, UPT ;  /* 0x000000060600788c */ /* 0x000fc8000bf05270 */
[----:B------:R-:W-:Y:S02]  /*2430*/  USEL UR7, URZ, 0x1, UP0 ;  /* 0x00000001ff077887 */ /* 0x000fe40008000000 */
[----:B------:R-:W-:-:S04]  /*2440*/  USEL UR6, UR6, URZ, UP0 ;  /* 0x000000ff06067287 */ /* 0x000fc80008000000 */
[----:B------:R-:W-:Y:S01]  /*2450*/  ULEA UR5, UR6, UR4, 0x3 ;  /* 0x0000000406057291 */ /* 0x000fe2000f8e18ff */
[----:B-1----:R-:W-:-:S04]  /*2460*/  LOP3.LUT R2, R17, UR7, RZ, 0x3c, !PT ;  /* 0x0000000711027c12 */ /* 0x002fc8000f8e3cff */
[----:B------:R-:W-:-:S04]  /*2470*/  SHF.L.U32 R3, R2, 0x1f, RZ ;  /* 0x0000001f02037819 */ /* 0x000fc800000006ff */
[----:B------:R-:W1:Y:S02]  /*2480*/  SYNCS.PHASECHK.TRANS64.TRYWAIT P0, [UR5], R3 ;  /* 0x00000003ff0075a7 */ /* 0x000e640008001105 */
[----:B-1----:R-:W-:Y:S05]  /*2490*/  @!P0 BRA `(.L_x_37) ;  /* 0x0000006800f48947 */ /* 0x002fea0003800000 */
.L_x_140:
[----:B------:R-:W-:-:S04]  /*24a0*/  UIADD3 UR6, UPT, UPT, UR6, 0x1, URZ ;  /* 0x0000000106067890 */ /* 0x000fc8000fffe0ff */
[----:B------:R-:W-:-:S04]  /*24b0*/  UISETP.NE.AND UP0, UPT, UR6, 0x6, UPT ;  /* 0x000000060600788c */ /* 0x000fc8000bf05270 */
[----:B------:R-:W-:Y:S02]  /*24c0*/  USEL UR7, URZ, 0x1, UP0 ;  /* 0x00000001ff077887 */ /* 0x000fe40008000000 */
[----:B------:R-:W-:-:S04]  /*24d0*/  USEL UR6, UR6, URZ, UP0 ;  /* 0x000000ff06067287 */ /* 0x000fc80008000000 */
[----:B------:R-:W-:Y:S01]  /*24e0*/  ULEA UR5, UR6, UR4, 0x3 ;  /* 0x0000000406057291 */ /* 0x000fe2000f8e18ff */
[----:B------:R-:W-:-:S04]  /*24f0*/  LOP3.LUT R2, R2, UR7, RZ, 0x3c, !PT ;  /* 0x0000000702027c12 */ /* 0x000fc8000f8e3cff */
[----:B-1----:R-:W-:-:S04]  /*2500*/  SHF.L.U32 R3, R2, 0x1f, RZ ;  /* 0x0000001f02037819 */ /* 0x002fc800000006ff */
[----:B------:R-:W1:Y:S02]  /*2510*/  SYNCS.PHASECHK.TRANS64.TRYWAIT P0, [UR5], R3 ;  /* 0x00000003ff0075a7 */ /* 0x000e640008001105 */
[----:B-1----:R-:W-:Y:S05]  /*2520*/  @!P0 BRA `(.L_x_38) ;  /* 0x0000006800e88947 */ /* 0x002fea0003800000 */
.L_x_142:
        /* <DEDUP_REMOVED lines=9> */
.L_x_144:
        /* <DEDUP_REMOVED lines=9> */
.L_x_146:
[----:B------:R-:W-:-:S04]  /*2650*/  UIADD3 UR6, UPT, UPT, UR6, 0x1, URZ ;  /* 0x0000000106067890 */ /* 0x000fc8000fffe0ff */
[----:B------:R-:W-:-:S04]  /*2660*/  UISETP.NE.AND UP0, UPT, UR6, 0x6, UPT ;  /* 0x000000060600788c */ /* 0x000fc8000bf05270 */
[----:B------:R-:W-:Y:S02]  /*2670*/  USEL UR5, URZ, 0x1, UP0 ;  /* 0x00000001ff057887 */ /* 0x000fe40008000000 */
[----:B------:R-:W-:-:S04]  /*2680*/  USEL UR6, UR6, URZ, UP0 ;  /* 0x000000ff06067287 */ /* 0x000fc80008000000 */
[----:B------:R-:W-:Y:S01]  /*2690*/  ULEA UR6, UR6, UR4, 0x3 ;  /* 0x0000000406067291 */ /* 0x000fe2000f8e18ff */
[----:B------:R-:W-:-:S04]  /*26a0*/  LOP3.LUT R2, R2, UR5, RZ, 0x3c, !PT ;  /* 0x0000000502027c12 */ /* 0x000fc8000f8e3cff */
[----:B------:R-:W-:Y:S01]  /*26b0*/  SHF.L.U32 R2, R2, 0x1f, RZ ;  /* 0x0000001f02027819 */ /* 0x000fe200000006ff */
[----:B-1--4-:R-:W-:-:S07]  /*26c0*/  IMAD.U32 R0, RZ, RZ, UR6 ;  /* 0x00000006ff007e24 */ /* 0x012fce000f8e00ff */
.L_x_41:
[----:B-1----:R1:W2:Y:S02]  /*26d0*/  SYNCS.PHASECHK.TRANS64.TRYWAIT P0, [R0+URZ], R2 ;  /* 0x00000002000075a7 */ /* 0x0022a400080011ff */
[----:B--2---:R-:W-:Y:S05]  /*26e0*/  @!P0 NANOSLEEP.SYNCS 0x989680 ;  /* 0x009896800000895d */ /* 0x004fea0003900000 */
[----:B------:R-:W2:Y:S02]  /*26f0*/  @!P0 SYNCS.PHASECHK.TRANS64 P0, [R0+URZ], R2 ;  /* 0x00000002000085a7 */ /* 0x000ea400080010ff */
[----:B--2---:R-:W-:Y:S05]  /*2700*/  @P0 EXIT ;  /* 0x000000000000094d */ /* 0x004fea0003800000 */
[----:B------:R-:W-:Y:S05]  /*2710*/  BRA `(.L_x_41) ;  /* 0xfffffffc00ec7947 */ /* 0x000fea000383ffff */
.L_x_17:
[----:B------:R-:W-:-:S04]  /*2720*/  UISETP.NE.AND UP1, UPT, UR37, URZ, UPT ;  /* 0x000000ff2500728c */ /* 0x000fc8000bf25270 */
[----:B------:R-:W-:-:S09]  /*2730*/  UISETP.NE.OR UP1, UPT, UR8, 0x1, UP1 ;  /* 0x000000010800788c */ /* 0x000fd20008f25670 */
[----:B------:R-:W-:Y:S05]  /*2740*/  BRA.U UP1, `(.L_x_42) ;  /* 0x0000000501487547 */ /* 0x000fea000b800000 */
[----:B------:R-:W-:Y:S01]  /*2750*/  ISETP.NE.AND P2, PT, R2, RZ, PT ;  /* 0x000000ff0200720c */ /* 0x000fe20003f45270 */
[----:B------:R-:W-:Y:S01]  /*2760*/  IMAD.MOV.U32 R12, RZ, RZ, 0x1 ;  /* 0x00000001ff0c7424 */ /* 0x000fe200078e00ff */
[----:B------:R-:W-:Y:S02]  /*2770*/  CS2R R10, SRZ ;  /* 0x00000000000a7805 */ /* 0x000fe4000001ff00 */
[----:B------:R-:W-:Y:S01]  /*2780*/  CS2R R8, SRZ ;  /* 0x0000000000087805 */ /* 0x000fe2000001ff00 */
[----:B------:R-:W-:Y:S01]  /*2790*/  UMOV UR4, 0x400 ;  /* 0x0000040000047882 */ /* 0x000fe20000000000 */
[----:B------:R-:W-:Y:S01]  /*27a0*/  UMOV UR6, URZ ;  /* 0x000000ff00067c82 */ /* 0x000fe20008000000 */
[----:B------:R-:W-:-:S12]  /*27b0*/  ULEA UR37, UR37, UR4, 0x18 ;  /* 0x0000000425257291 */ /* 0x000fd8000f8ec0ff */
.L_x_46:
[----:B------:R-:W-:Y:S02]  /*27c0*/  LEA R0, R8, UR37, 0x3 ;  /* 0x0000002508007c11 */ /* 0x000fe4000f8e18ff */
[----:B------:R-:W-:-:S03]  /*27d0*/  SHF.L.U32 R4, R9, 0x1f, RZ ;  /* 0x0000001f09047819 */ /* 0x000fc600000006ff */
[----:B------:R-:W-:Y:S01]  /*27e0*/  VIADD R5, R0, 0x120 ;  /* 0x0000012000057836 */ /* 0x000fe20000000000 */
[----:B------:R-:W1:Y:S02]  /*27f0*/  SYNCS.PHASECHK.TRANS64.TRYWAIT P0, [R0+URZ+0x110], R4 ;  /* 0x00011004000075a7 */ /* 0x000e6400080011ff */
[----:B-1----:R-:W-:Y:S05]  /*2800*/  @!P0 BRA `(.L_x_43) ;  /* 0x0000006800788947 */ /* 0x002fea0003800000 */
.L_x_147:
[----:B------:R-:W-:Y:S01]  /*2810*/  ULEA UR5, UR6, UR37, 0x3 ;  /* 0x0000002506057291 */ /* 0x000fe2000f8e18ff */
[----:B-1----:R-:W-:Y:S01]  /*2820*/  PRMT R0, RZ, 0x654, R5 ;  /* 0x00000654ff007816 */ /* 0x002fe20000000005 */
[----:B------:R-:W-:Y:S01]  /*2830*/  @!P2 IMAD.MOV.U32 R4, RZ, RZ, 0x10 ;  /* 0x00000010ff04a424 */ /* 0x000fe200078e00ff */
[----:B------:R-:W-:Y:S01]  /*2840*/  SHF.L.U32 R5, R12, 0x1f, RZ ;  /* 0x0000001f0c057819 */ /* 0x000fe200000006ff */
[----:B------:R-:W-:Y:S01]  /*2850*/  UIADD3 UR4, UPT, UPT, UR5, 0xb0, URZ ;  /* 0x000000b005047890 */ /* 0x000fe2000fffe0ff */
[----:B------:R1:W-:Y:S05]  /*2860*/  SYNCS.ARRIVE.TRANS64.RED.A1T0 RZ, [R0+URZ], RZ ;  /* 0x000000ff00ff79a7 */ /* 0x0003ea00081004ff */
[----:B------:R-:W-:Y:S01]  /*2870*/  IMAD.U32 R6, RZ, RZ, UR4 ;  /* 0x00000004ff067e24 */ /* 0x000fe2000f8e00ff */
[----:B------:R-:W2:Y:S04]  /*2880*/  SYNCS.PHASECHK.TRANS64.TRYWAIT P0, [UR5+0xc0], R5 ;  /* 0x0000c005ff0075a7 */ /* 0x000ea80008001105 */
[----:B------:R-:W-:Y:S01]  /*2890*/  PRMT R6, R2, 0x654, R6 ;  /* 0x0000065402067816 */ /* 0x000fe20000000006 */
[----:B-12---:R-:W-:Y:S06]  /*28a0*/  @!P0 BRA `(.L_x_44) ;  /* 0x0000006800648947 */ /* 0x006fec0003800000 */
.L_x_149:
[----:B------:R-:W-:Y:S01]  /*28b0*/  ULEA UR4, UR6, UR37, 0x4 ;  /* 0x0000002506047291 */ /* 0x000fe2000f8e20ff */
[----:B------:R-:W-:Y:S01]  /*28c0*/  SEL R3, R6, R3, !P2 ;  /* 0x0000000306037207 */ /* 0x000fe20005000000 */
[----:B------:R-:W-:Y:S01]  /*28d0*/  UIADD3 UR5, UPT, UPT, UR5, 0xb0, URZ ;  /* 0x000000b005057890 */ /* 0x000fe2000fffe0ff */
[----:B-1----:R-:W-:Y:S01]  /*28e0*/  LEA R0, R11, UR37, 0x3 ;  /* 0x000000250b007c11 */ /* 0x002fe2000f8e18ff */
[----:B------:R-:W-:Y:S01]  /*28f0*/  UIADD3 UR4, UPT, UPT, UR4, 0x140, URZ ;  /* 0x0000014004047890 */ /* 0x000fe2000fffe0ff */
[----:B------:R1:W-:Y:S01]  /*2900*/  @!P2 SYNCS.ARRIVE.TRANS64.RED RZ, [R3+URZ], R4 ;  /* 0x0000000403ffa9a7 */ /* 0x0003e200080004ff */
[----:B------:R-:W-:Y:S01]  /*2910*/  UIADD3 UR6, UPT, UPT, UR6, 0x1, URZ ;  /* 0x0000000106067890 */ /* 0x000fe2000fffe0ff */
[----:B------:R-:W-:-:S03]  /*2920*/  VIADD R8, R8, 0x1 ;  /* 0x0000000108087836 */ /* 0x000fc60000000000 */
[----:B------:R-:W-:Y:S02]  /*2930*/  UISETP.NE.AND UP0, UPT, UR6, 0x2, UPT ;  /* 0x000000020600788c */ /* 0x000fe4000bf05270 */
[----:B------:R-:W-:Y:S01]  /*2940*/  ISETP.NE.AND P0, PT, R8, 0x2, PT ;  /* 0x000000020800780c */ /* 0x000fe20003f05270 */
[----:B------:R-:W-:Y:S06]  /*2950*/  UGETNEXTWORKID.BROADCAST [UR4], [UR5] ;  /* 0x00000000040073ca */ /* 0x000fec0008000100 */
[----:B------:R-:W-:Y:S02]  /*2960*/  USEL UR4, URZ, 0x1, UP0 ;  /* 0x00000001ff047887 */ /* 0x000fe40008000000 */
[----:B------:R-:W-:-:S04]  /*2970*/  USEL UR6, UR6, URZ, UP0 ;  /* 0x000000ff06067287 */ /* 0x000fc80008000000 */
[----:B------:R-:W-:Y:S02]  /*2980*/  LOP3.LUT R12, R12, UR4, RZ, 0x3c, !PT ;  /* 0x000000040c0c7c12 */ /* 0x000fe4000f8e3cff */
[----:B-1----:R-:W-:-:S04]  /*2990*/  SHF.L.U32 R4, R10, 0x1f, RZ ;  /* 0x0000001f0a047819 */ /* 0x002fc800000006ff */
[----:B------:R-:W1:Y:S02]  /*29a0*/  SYNCS.PHASECHK.TRANS64.TRYWAIT P1, [R0+URZ+0xb0], R4 ;  /* 0x0000b004000075a7 */ /* 0x000e6400080211ff */
[----:B-1----:R-:W-:Y:S05]  /*29b0*/  @!P1 BRA `(.L_x_45) ;  /* 0x0000006800389947 */ /* 0x002fea0003800000 */
.L_x_150:
[C---:B-1----:R-:W-:Y:S01]  /*29c0*/  LEA R4, R11.reuse, UR37, 0x4 ;  /* 0x000000250b047c11 */ /* 0x042fe2000f8e20ff */
[----:B------:R-:W-:Y:S01]  /*29d0*/  VIADD R0, R0, 0xc0 ;  /* 0x000000c000007836 */ /* 0x000fe20000000000 */
[----:B------:R-:W-:Y:S01]  /*29e0*/  SEL R8, R8, RZ, P0 ;  /* 0x000000ff08087207 */ /* 0x000fe20000000000 */
[----:B------:R-:W-:-:S03]  /*29f0*/  VIADD R11, R11, 0x1 ;  /* 0x000000010b0b7836 */ /* 0x000fc60000000000 */
[----:B------:R-:W1:Y:S01]  /*2a00*/  LDS.128 R4, [R4+0x140] ;  /* 0x0001400004047984 */ /* 0x000e620000000c00 */
[----:B------:R-:W-:Y:S02]  /*2a10*/  PRMT R0, RZ, 0x654, R0 ;  /* 0x00000654ff007816 */ /* 0x000fe40000000000 */
[C---:B------:R-:W-:Y:S01]  /*2a20*/  ISETP.NE.AND P1, PT, R11.reuse, 0x2, PT ;  /* 0x000000020b00780c */ /* 0x040fe20003f25270 */
[----:B------:R-:W-:Y:S01]  /*2a30*/  @!PT LDS RZ, [RZ] ;  /* 0x00000000fffff984 */ /* 0x000fe20000000800 */
[----:B------:R-:W-:Y:S01]  /*2a40*/  @!PT LDS RZ, [RZ] ;  /* 0x00000000fffff984 */ /* 0x000fe20000000800 */
[----:B------:R-:W-:Y:S01]  /*2a50*/  @!PT LDS RZ, [RZ] ;  /* 0x00000000fffff984 */ /* 0x000fe20000000800 */
[----:B------:R-:W-:Y:S01]  /*2a60*/  @!PT LDS RZ, [RZ] ;  /* 0x00000000fffff984 */ /* 0x000fe20000000800 */
[----:B------:R2:W-:Y:S06]  /*2a70*/  MEMBAR.ALL.CTA ;  /* 0x0000000000007992 */ /* 0x0005ec0000008000 */
[----:B--2---:R-:W2:Y:S01]  /*2a80*/  FENCE.VIEW.ASYNC.S ;  /* 0x00000000000073c6 */ /* 0x004ea20000000000 */
[----:B------:R-:W-:Y:S01]  /*2a90*/  SEL R11, R11, RZ, P1 ;  /* 0x000000ff0b0b7207 */ /* 0x000fe20000800000 */
[----:B--2---:R2:W-:Y:S01]  /*2aa0*/  SYNCS.ARRIVE.TRANS64.RED.A1T0 RZ, [R0+URZ], RZ ;  /* 0x000000ff00ff79a7 */ /* 0x0045e200081004ff */
[----:B-1----:R-:W-:-:S02]  /*2ab0*/  LOP3.LUT P3, RZ, R6, 0x1, RZ, 0xc0, !PT ;  /* 0x0000000106ff7812 */ /* 0x002fc4000786c0ff */
[----:B------:R-:W-:-:S04]  /*2ac0*/  SEL R4, RZ, 0x1, P1 ;  /* 0x00000001ff047807 */ /* 0x000fc80000800000 */
[----:B------:R-:W-:Y:S02]  /*2ad0*/  LOP3.LUT R10, R10, R4, RZ, 0x3c, !PT ;  /* 0x000000040a0a7212 */ /* 0x000fe400078e3cff */
[----:B--2---:R-:W-:-:S04]  /*2ae0*/  SEL R0, RZ, 0x1, P0 ;  /* 0x00000001ff007807 */ /* 0x004fc80000000000 */
[----:B------:R-:W-:Y:S01]  /*2af0*/  LOP3.LUT R9, R9, R0, RZ, 0x3c, !PT ;  /* 0x0000000009097212 */ /* 0x000fe200078e3cff */
[----:B------:R-:W-:Y:S06]  /*2b00*/  @P3 BRA `(.L_x_46) ;  /* 0xfffffffc002c3947 */ /* 0x000fec000383ffff */
[----:B------:R-:W-:Y:S01]  /*2b10*/  ULEA UR5, UR6, UR37, 0x3 ;  /* 0x0000002506057291 */ /* 0x000fe2000f8e18ff */
[----:B------:R-:W-:-:S08]  /*2b20*/  SHF.L.U32 R2, R12, 0x1f, RZ ;  /* 0x0000001f0c027819 */ /* 0x000fd000000006ff */
[----:B------:R-:W1:Y:S02]  /*2b30*/  SYNCS.PHASECHK.TRANS64 P0, [UR5+0xc0], R2 ;  /* 0x0000c002ff0075a7 */ /* 0x000e640008001005 */
[----:B-1----:R-:W-:Y:S05]  /*2b40*/  @P0 BRA `(.L_x_47) ;  /* 0x0000000000080947 */ /* 0x002fea0003800000 */
[----:B------:R-:W1:Y:S02]  /*2b50*/  SYNCS.PHASECHK.TRANS64.TRYWAIT P0, [UR5+0xc0], R2 ;  /* 0x0000c002ff0075a7 */ /* 0x000e640008001105 */
[----:B-1----:R-:W-:Y:S05]  /*2b60*/  @!P0 BRA `(.L_x_48) ;  /* 0x0000006400e08947 */ /* 0x002fea0003800000 */
.L_x_47:
[----:B------:R-:W-:-:S04]  /*2b70*/  UIADD3 UR4, UPT, UPT, UR6, 0x1, URZ ;  /* 0x0000000106047890 */ /* 0x000fc8000fffe0ff */
[----:B------:R-:W-:-:S04]  /*2b80*/  UISETP.NE.AND UP0, UPT, UR4, 0x2, UPT ;  /* 0x000000020400788c */ /* 0x000fc8000bf05270 */
[----:B------:R-:W-:Y:S02]  /*2b90*/  USEL UR7, URZ, 0x1, UP0 ;  /* 0x00000001ff077887 */ /* 0x000fe40008000000 */
[----:B------:R-:W-:-:S04]  /*2ba0*/  USEL UR4, UR4, URZ, UP0 ;  /* 0x000000ff04047287 */ /* 0x000fc80008000000 */
[----:B------:R-:W-:Y:S01]  /*2bb0*/  ULEA UR4, UR4, UR37, 0x3 ;  /* 0x0000002504047291 */ /* 0x000fe2000f8e18ff */
[----:B-1----:R-:W-:-:S04]  /*2bc0*/  LOP3.LUT R2, R12, UR7, RZ, 0x3c, !PT ;  /* 0x000000070c027c12 */ /* 0x002fc8000f8e3cff */
[----:B------:R-:W-:-:S04]  /*2bd0*/  SHF.L.U32 R0, R2, 0x1f, RZ ;  /* 0x0000001f02007819 */ /* 0x000fc800000006ff */
[----:B------:R-:W1:Y:S02]  /*2be0*/  SYNCS.PHASECHK.TRANS64 P0, [UR4+0xc0], R0 ;  /* 0x0000c000ff0075a7 */ /* 0x000e640008001004 */
[----:B-1----:R-:W-:Y:S05]  /*2bf0*/  @P0 EXIT ;  /* 0x000000000000094d */ /* 0x002fea0003800000 */
[----:B------:R-:W-:Y:S02]  /*2c00*/  SHF.L.U32 R2, R2, 0x1f, RZ ;  /* 0x0000001f02027819 */ /* 0x000fe400000006ff */
[----:B------:R-:W-:-:S07]  /*2c10*/  MOV R0, UR4 ;  /* 0x0000000400007c02 */ /* 0x000fce0008000f00 */
.L_x_49:
[----:B-1----:R1:W2:Y:S02]  /*2c20*/  SYNCS.PHASECHK.TRANS64.TRYWAIT P0, [R0+URZ+0xc0], R2 ;  /* 0x0000c002000075a7 */ /* 0x0022a400080011ff */
[----:B--2---:R-:W-:Y:S05]  /*2c30*/  @!P0 NANOSLEEP.SYNCS 0x989680 ;  /* 0x009896800000895d */ /* 0x004fea0003900000 */
[----:B------:R-:W2:Y:S02]  /*2c40*/  @!P0 SYNCS.PHASECHK.TRANS64 P0, [R0+URZ+0xc0], R2 ;  /* 0x0000c002000085a7 */ /* 0x000ea400080010ff */
[----:B--2---:R-:W-:Y:S05]  /*2c50*/  @P0 EXIT ;  /* 0x000000000000094d */ /* 0x004fea0003800000 */
[----:B------:R-:W-:Y:S05]  /*2c60*/  BRA `(.L_x_49) ;  /* 0xfffffffc00ec7947 */ /* 0x000fea000383ffff */
.L_x_42:
[----:B------:R-:W-:-:S09]  /*2c70*/  UISETP.NE.AND UP1, UPT, UR8, URZ, UPT ;  /* 0x000000ff0800728c */ /* 0x000fd2000bf25270 */
[----:B------:R-:W-:Y:S05]  /*2c80*/  BRA.U UP1, `(.L_x_50) ;  /* 0x0000000d01b47547 */ /* 0x000fea000b800000 */
[----:B------:R-:W-:Y:S01]  /*2c90*/  UMOV UR4, 0x40 ;  /* 0x0000004000047882 */ /* 0x000fe20000000000 */
[----:B------:R-:W-:Y:S01]  /*2ca0*/  NOP ;  /* 0x0000000000007918 */ /* 0x000fe20000000000 */
[----:B------:R-:W-:Y:S01]  /*2cb0*/  ULEA UR4, UR37, UR4, 0x18 ;  /* 0x0000000425047291 */ /* 0x000fe2000f8ec0ff */
[----:B------:R-:W-:Y:S02]  /*2cc0*/  UMOV UR5, 0x400 ;  /* 0x0000040000057882 */ /* 0x000fe40000000000 */
[----:B------:R-:W-:-:S06]  /*2cd0*/  ULEA UR37, UR37, UR5, 0x18 ;  /* 0x0000000525257291 */ /* 0x000fcc000f8ec0ff */
[----:B------:R-:W1:Y:S02]  /*2ce0*/  LDS.U8 R0, [UR4+0x1c] ;  /* 0x00001c04ff007984 */ /* 0x000e640008000000 */
[----:B-1----:R-:W-:-:S13]  /*2cf0*/  ISETP.NE.AND P0, PT, R0, RZ, PT ;  /* 0x000000ff0000720c */ /* 0x002fda0003f05270 */
[----:B------:R-:W-:Y:S05]  /*2d00*/  @P0 BRA `(.L_x_51) ;  /* 0x0000000000580947 */ /* 0x000fea0003800000 */
[----:B------:R-:W-:-:S13]  /*2d10*/  ELECT P0, URZ, PT ;  /* 0x0000000000ff782f */ /* 0x000fda0003800000 */
[----:B------:R-:W-:Y:S05]  /*2d20*/  @!P0 BRA `(.L_x_52) ;  /* 0x0000000000608947 */ /* 0x000fea0003800000 */
[----:B------:R-:W-:Y:S01]  /*2d30*/  UMOV UR5, 0x10 ;  /* 0x0000001000057882 */ /* 0x000fe20000000000 */
[----:B------:R-:W-:Y:S01]  /*2d40*/  HFMA2 R0, -RZ, RZ, 0, 5.9604644775390625e-08 ;  /* 0x00000001ff007431 */ /* 0x000fe200000001ff */
[----:B------:R-:W-:-:S03]  /*2d50*/  MOV R2, 0xffff ;  /* 0x0000ffff00027802 */ /* 0x000fc60000000f00 */
[----:B------:R-:W-:Y:S04]  /*2d60*/  DEPBAR.LE SB1, 0x36 ;  /* 0x00009d800000791a */ /* 0x000fe80000000000 */
[----:B------:R-:W1:Y:S02]  /*2d70*/  UTCATOMSWS.FIND_AND_SET.ALIGN UP0, UR5, UR5 ;  /* 0x00000005000575e3 */ /* 0x000e640008000800 */
[----:B-1----:R-:W-:Y:S01]  /*2d80*/  MOV R3, UR5 ;  /* 0x0000000500037c02 */ /* 0x002fe20008000f00 */
[----:B------:R-:W-:Y:S06]  /*2d90*/  BRA.U UP0, `(.L_x_53) ;  /* 0x0000000100187547 */ /* 0x000fec000b800000 */
.L_x_54:
[----:B------:R-:W-:Y:S05]  /*2da0*/  NANOSLEEP 0x64 ;  /* 0x000000640000795d */ /* 0x000fea0003800000 */
[----:B------:R-:W-:-:S05]  /*2db0*/  UMOV UR5, 0x10 ;  /* 0x0000001000057882 */ /* 0x000fca0000000000 */
[----:B------:R-:W-:Y:S04]  /*2dc0*/  DEPBAR.LE SB1, 0x36 ;  /* 0x00009d800000791a */ /* 0x000fe80000000000 */
[----:B------:R-:W1:Y:S02]  /*2dd0*/  UTCATOMSWS.FIND_AND_SET.ALIGN UP0, UR5, UR5 ;  /* 0x00000005000575e3 */ /* 0x000e640008000800 */
[----:B-1----:R-:W-:Y:S01]  /*2de0*/  MOV R3, UR5 ;  /* 0x0000000500037c02 */ /* 0x002fe20008000f00 */
[----:B------:R-:W-:Y:S05]  /*2df0*/  BRA.U !UP0, `(.L_x_54) ;  /* 0xfffffffd08e87547 */ /* 0x000fea000b83ffff */
.L_x_53:
[-C--:B------:R-:W-:Y:S02]  /*2e00*/  SHF.L.U32 R2, R2, R3.reuse, RZ ;  /* 0x0000000302027219 */ /* 0x080fe400000006ff */
[----:B------:R-:W-:Y:S01]  /*2e10*/  SHF.L.U32 R0, R0, R3, RZ ;  /* 0x0000000300007219 */ /* 0x000fe200000006ff */
[----:B------:R-:W-:Y:S02]  /*2e20*/  IMAD.SHL.U32 R3, R3, 0x20, RZ ;  /* 0x0000002003037824 */ /* 0x000fe400078e00ff */
[----:B------:R1:W-:Y:S04]  /*2e30*/  ATOMS.OR RZ, [UR4+0x14], R2 ;  /* 0x00001402ffff798c */ /* 0x0003e8000b000004 */
[----:B------:R1:W-:Y:S04]  /*2e40*/  ATOMS.OR RZ, [UR4+0x18], R0 ;  /* 0x00001800ffff798c */ /* 0x0003e8000b000004 */
[----:B------:R1:W-:Y:S01]  /*2e50*/  STS [UR37+0x160], R3 ;  /* 0x00016003ff007988 */ /* 0x0003e20008000825 */
[----:B------:R-:W-:Y:S05]  /*2e60*/  BRA `(.L_x_52) ;  /* 0x0000000000107947 */ /* 0x000fea0003800000 */
.L_x_51:
[----:B------:R-:W-:Y:S02]  /*2e70*/  MOV R0, 0xffffffff ;  /* 0xffffffff00007802 */ /* 0x000fe40000000f00 */
[----:B------:R-:W-:-:S03]  /*2e80*/  MOV R2, 0x2eb0 ;  /* 0x00002eb000027802 */ /* 0x000fc60000000f00 */
[----:B------:R1:W-:Y:S04]  /*2e90*/  STS [UR37+0x160], R0 ;  /* 0x00016000ff007988 */ /* 0x0003e80008000825 */
[----:B-1-3-5:R-:W-:Y:S05]  /*2ea0*/  CALL.REL.NOINC `($__internal_1_$__cuda_sm10x_tcgen05_guardrail_trap_phase_invalid_during_alloc) ;  /* 0x0000006c00287944 */ /* 0x02afea0003c00000 */
.L_x_52:
[----:B------:R-:W-:Y:S05]  /*2eb0*/  WARPSYNC.ALL ;  /* 0x0000000000007948 */ /* 0x000fea0003800000 */
[----:B------:R-:W2:Y:S01]  /*2ec0*/  S2UR UR5, SR_CgaCtaId ;  /* 0x00000000000579c3 */ /* 0x000ea20000008800 */
[----:B------:R-:W-:Y:S01]  /*2ed0*/  UMOV UR4, 0x400 ;  /* 0x0000040000047882 */ /* 0x000fe20000000000 */
[----:B------:R-:W-:-:S06]  /*2ee0*/  NOP ;  /* 0x0000000000007918 */ /* 0x000fcc0000000000 */
[----:B------:R-:W-:Y:S06]  /*2ef0*/  BAR.ARV 0x6, 0xa0 ;  /* 0x0182800000007b1d */ /* 0x000fec0000002000 */
[----:B------:R-:W4:Y:S01]  /*2f00*/  LDCU UR7, c[0x0][0x38c] ;  /* 0x00007180ff0777ac */ /* 0x000f220008000800 */
[----:B------:R-:W-:Y:S01]  /*2f10*/  IMAD.MOV.U32 R11, RZ, RZ, 0x1 ;  /* 0x00000001ff0b7424 */ /* 0x000fe200078e00ff */
[----:B------:R-:W-:Y:S01]  /*2f20*/  CS2R R8, SRZ ;  /* 0x0000000000087805 */ /* 0x000fe2000001ff00 */
[----:B------:R-:W-:Y:S01]  /*2f30*/  IMAD.MOV.U32 R10, RZ, RZ, RZ ;  /* 0x000000ffff0a7224 */ /* 0x000fe200078e00ff */
[----:B------:R-:W3:Y:S01]  /*2f40*/  LDCU UR6, c[0x0][0x38c] ;  /* 0x00007180ff0677ac */ /* 0x000ee20008000800 */
[----:B------:R-:W-:Y:S01]  /*2f50*/  UMOV UR15, URZ ;  /* 0x000000ff000f7c82 */ /* 0x000fe20008000000 */
[----:B------:R-:W-:Y:S01]  /*2f60*/  UMOV UR14, URZ ;  /* 0x000000ff000e7c82 */ /* 0x000fe20008000000 */
[----:B--2---:R-:W-:Y:S01]  /*2f70*/  ULEA UR5, UR5, UR4, 0x18 ;  /* 0x0000000405057291 */ /* 0x004fe2000f8ec0ff */
[----:B------:R-:W-:Y:S01]  /*2f80*/  UMOV UR24, 0x0 ;  /* 0x0000000000187882 */ /* 0x000fe20000000000 */
[----:B------:R-:W-:-:S02]  /*2f90*/  UMOV UR25, 0x8210010 ;  /* 0x0821001000197882 */ /* 0x000fc40000000000 */
[----:B------:R-:W-:Y:S02]  /*2fa0*/  UIADD3 UR10, UPT, UPT, UR5, 0x8400, URZ ;  /* 0x00008400050a7890 */ /* 0x000fe4000fffe0ff */
[----:B------:R-:W-:Y:S02]  /*2fb0*/  UIADD3 UR11, UPT, UPT, UR5, 0x20400, URZ ;  /* 0x00020400050b7890 */ /* 0x000fe4000fffe0ff */
[----:B----4-:R-:W-:Y:S01]  /*2fc0*/  UIADD3 UR7, UPT, UPT, UR7, 0x3f, URZ ;  /* 0x0000003f07077890 */ /* 0x010fe2000fffe0ff */
[----:B-1----:R-:W1:Y:S01]  /*2fd0*/  LDS R0, [UR5+0x160] ;  /* 0x00016005ff007984 */ /* 0x002e620008000800 */
[----:B------:R-:W-:Y:S02]  /*2fe0*/  USHF.R.U32.HI UR10, URZ, 0x4, UR10 ;  /* 0x00000004ff0a7899 */ /* 0x000fe4000801160a */
[----:B------:R-:W-:Y:S02]  /*2ff0*/  USHF.R.S32.HI UR4, URZ, 0x1f, UR7 ;  /* 0x0000001fff047899 */ /* 0x000fe40008011407 */
[----:B------:R-:W-:-:S02]  /*3000*/  USHF.R.U32.HI UR11, URZ, 0x4, UR11 ;  /* 0x00000004ff0b7899 */ /* 0x000fc4000801160b */
[----:B------:R-:W-:Y:S02]  /*3010*/  ULEA.HI UR4, UR4, UR7, URZ, 0x6 ;  /* 0x0000000704047291 */ /* 0x000fe4000f8f30ff */
[----:B------:R-:W-:Y:S02]  /*3020*/  ULOP3.LUT UR10, UR10, 0x3fff, URZ, 0xc0, !UPT ;  /* 0x00003fff0a0a7892 */ /* 0x000fe4000f8ec0ff */
[----:B------:R-:W-:Y:S02]  /*3030*/  USHF.R.S32.HI UR4, URZ, 0x6, UR4 ;  /* 0x00000006ff047899 */ /* 0x000fe40008011404 */
[----:B------:R-:W-:Y:S02]  /*3040*/  ULOP3.LUT UR11, UR11, 0x3fff, URZ, 0xc0, !UPT ;  /* 0x00003fff0b0b7892 */ /* 0x000fe4000f8ec0ff */
[----:B------:R-:W-:Y:S01]  /*3050*/  UISETP.LT.AND UP0, UPT, UR4, 0x1, UPT ;  /* 0x000000010400788c */ /* 0x000fe2000bf01270 */
[----:B------:R-:W-:Y:S01]  /*3060*/  UMOV UR22, 0x0 ;  /* 0x0000000000167882 */ /* 0x000fe20000000000 */
[----:B------:R-:W-:-:S02]  /*3070*/  UMOV UR23, 0x8210010 ;  /* 0x0821001000177882 */ /* 0x000fc40000000000 */
[----:B------:R-:W-:Y:S02]  /*3080*/  USEL UR9, UR4, 0x1, !UP0 ;  /* 0x0000000104097887 */ /* 0x000fe4000c000000 */
[----:B------:R-:W-:Y:S02]  /*3090*/  ULOP3.LUT UR10, UR10, 0x10000, URZ, 0xfc, !UPT ;  /* 0x000100000a0a7892 */ /* 0x000fe4000f8efcff */
[----:B------:R-:W-:Y:S02]  /*30a0*/  ULOP3.LUT UR11, UR11, 0x2000000, URZ, 0xfc, !UPT ;  /* 0x020000000b0b7892 */ /* 0x000fe4000f8efcff */
[----:B------:R-:W-:Y:S02]  /*30b0*/  UIADD3 UR9, UPT, UPT, -UR9, URZ, URZ ;  /* 0x000000ff09097290 */ /* 0x000fe4000fffe1ff */
[----:B---3--:R-:W-:Y:S01]  /*30c0*/  UISETP.GE.AND UP3, UPT, UR6, 0x1, UPT ;  /* 0x000000010600788c */ /* 0x008fe2000bf66270 */
[----:B------:R-:W-:Y:S01]  /*30d0*/  UMOV UR20, 0x0 ;  /* 0x0000000000147882 */ /* 0x000fe20000000000 */
[----:B------:R-:W-:Y:S01]  /*30e0*/  UMOV UR21, 0x8210010 ;  /* 0x0821001000157882 */ /* 0x000fe20000000000 */
[----:B------:R-:W-:Y:S01]  /*30f0*/  UMOV UR18, 0x0 ;  /* 0x0000000000127882 */ /* 0x000fe20000000000 */
[----:B------:R-:W-:Y:S01]  /*3100*/  UMOV UR19, 0x8210010 ;  /* 0x0821001000137882 */ /* 0x000fe20000000000 */
[----:B-1----:R-:W-:-:S15]  /*3110*/  R2UR UR16, R0 ;  /* 0x00000000001072ca */ /* 0x002fde00000e0000 */
.L_x_61:
[----:B------:R-:W-:Y:S02]  /*3120*/  LEA R0, R10, UR5, 0x3 ;  /* 0x000000050a007c11 */ /* 0x000fe4000f8e18ff */
[----:B------:R-:W-:Y:S02]  /*3130*/  SHF.L.U32 R2, R9, 0x1f, RZ ;  /* 0x0000001f09027819 */ /* 0x000fe400000006ff */
[----:B------:R-:W-:Y:S01]  /*3140*/  PLOP3.LUT P0, PT, PT, PT, UP3, 0x80, 0x8 ;  /* 0x000000000008781c */ /* 0x000fe20003f0f038 */
[----:B------:R-:W-:Y:S01]  /*3150*/  VIADD R3, R0, 0xc0 ;  /* 0x000000c000037836 */ /* 0x000fe20000000000 */
[----:B-1----:R-:W1:Y:S02]  /*3160*/  SYNCS.PHASECHK.TRANS64.TRYWAIT P1, [R0+URZ+0xb0], R2 ;  /* 0x0000b002000075a7 */ /* 0x002e6400080211ff */
[----:B-1-3--:R-:W-:Y:S09]  /*3170*/  @!P1 BRA `(.L_x_55) ;  /* 0x0000006000749947 */ /* 0x00aff20003800000 */
.L_x_152:
[----:B------:R-:W-:Y:S01]  /*3180*/  LEA R4, R10, UR5, 0x4 ;  /* 0x000000050a047c11 */ /* 0x000fe2000f8e20ff */
[----:B------:R-:W-:Y:S01]  /*3190*/  @UP3 ULEA UR6, UR14, UR5, 0x3 ;  /* 0x000000050e063291 */ /* 0x000fe2000f8e18ff */
[----:B------:R-:W-:Y:S01]  /*31a0*/  PLOP3.LUT P2, PT, PT, PT, PT, 0x80, 0x8 ;  /* 0x000000000008781c */ /* 0x000fe20003f4f070 */
[----:B------:R-:W-:Y:S01]  /*31b0*/  ULEA UR7, UR15, UR5, 0x3 ;  /* 0x000000050f077291 */ /* 0x000fe2000f8e18ff */
[----:B------:R-:W-:Y:S01]  /*31c0*/  PRMT R3, RZ, 0x654, R3 ;  /* 0x00000654ff037816 */ /* 0x000fe20000000003 */
[----:B------:R-:W-:Y:S01]  /*31d0*/  ULEA UR8, UR15, UR16, 0x7 ;  /* 0x000000100f087291 */ /* 0x000fe2000f8e38ff */
[----:B------:R-:W2:Y:S01]  /*31e0*/  LDS.128 R4, [R4+0x140] ;  /* 0x0001400004047984 */ /* 0x000ea20000000c00 */
[----:B-1----:R-:W-:Y:S02]  /*31f0*/  @P0 SHF.L.U32 R2, R8, 0x1f, RZ ;  /* 0x0000001f08020819 */ /* 0x002fe400000006ff */
[----:B------:R-:W-:Y:S01]  /*3200*/  SHF.L.U32 R0, R11, 0x1f, RZ ;  /* 0x0000001f0b007819 */ /* 0x000fe200000006ff */
[----:B------:R-:W-:Y:S01]  /*3210*/  @!PT LDS RZ, [RZ] ;  /* 0x00000000fffff984 */ /* 0x000fe20000000800 */
[----:B------:R-:W-:Y:S01]  /*3220*/  @!PT LDS RZ, [RZ] ;  /* 0x00000000fffff984 */ /* 0x000fe20000000800 */
[----:B------:R-:W-:Y:S01]  /*3230*/  @!PT LDS RZ, [RZ] ;  /* 0x00000000fffff984 */ /* 0x000fe20000000800 */
[----:B------:R-:W-:Y:S01]  /*3240*/  @!PT LDS RZ, [RZ] ;  /* 0x00000000fffff984 */ /* 0x000fe20000000800 */
[----:B------:R1:W-:Y:S06]  /*3250*/  MEMBAR.ALL.CTA ;  /* 0x0000000000007992 */ /* 0x0003ec0000008000 */
[----:B-1----:R-:W1:Y:S02]  /*3260*/  FENCE.VIEW.ASYNC.S ;  /* 0x00000000000073c6 */ /* 0x002e640000000000 */
[----:B-1----:R1:W-:Y:S01]  /*3270*/  SYNCS.ARRIVE.TRANS64.RED.A1T0 RZ, [R3+URZ], RZ ;  /* 0x000000ff03ff79a7 */ /* 0x0023e200081004ff */
[----:B------:R1:W3:Y:S01]  /*3280*/  @P0 SYNCS.PHASECHK.TRANS64.TRYWAIT P2, [UR6], R2 ;  /* 0x00000002ff0005a7 */ /* 0x0002e20008041106 */
[----:B--2---:R-:W-:Y:S01]  /*3290*/  LOP3.LUT P1, RZ, R6, 0x1, RZ, 0xc0, !PT ;  /* 0x0000000106ff7812 */ /* 0x004fe2000782c0ff */
[----:B------:R-:W2:Y:S02]  /*32a0*/  SYNCS.PHASECHK.TRANS64.TRYWAIT P0, [UR7+0xf0], R0 ;  /* 0x0000f000ff0075a7 */ /* 0x000ea40008001107 */
[----:B-123--:R-:W-:Y:S10]  /*32b0*/  @!P0 BRA `(.L_x_56) ;  /* 0x0000006000388947 */ /* 0x00eff40003800000 */
.L_x_154:
[----:B------:R-:W-:Y:S01]  /*32c0*/  IADD3 R10, PT, PT, R10, 0x1, RZ ;  /* 0x000000010a0a7810 */ /* 0x000fe20007ffe0ff */
[----:B------:R-:W-:Y:S06]  /*32d0*/  BRA.U !UP3, `(.L_x_57) ;  /* 0x000000010bc07547 */ /* 0x000fec000b800000 */
[----:B------:R-:W-:Y:S01]  /*32e0*/  UPLOP3.LUT UP4, UPT, UPT, UPT, UPT, 0x40, 0x4 ;  /* 0x000000000004789c */ /* 0x000fe20003f8e870 */
[----:B------:R-:W-:Y:S01]  /*32f0*/  UMOV UR13, UR9 ;  /* 0x00000009000d7c82 */ /* 0x000fe20008000000 */
[----:B------:R-:W-:Y:S01]  /*3300*/  UMOV UR12, UR4 ;  /* 0x00000004000c7c82 */ /* 0x000fe20008000000 */
[----:B------:R-:W-:-:S08]  /*3310*/  UMOV UR17, UR14 ;  /* 0x0000000e00117c82 */ /* 0x000fd00008000000 */
.L_x_60:
[----:B------:R-:W-:Y:S02]  /*3320*/  UIADD3 UR13, UPT, UPT, UR13, 0x1, URZ ;  /* 0x000000010d0d7890 */ /* 0x000fe4000fffe0ff */
[----:B--2---:R-:W-:Y:S02]  /*3330*/  ULEA UR6, UR17, UR5, 0x3 ;  /* 0x0000000511067291 */ /* 0x004fe4000f8e18ff */
[----:B------:R-:W-:Y:S01]  /*3340*/  UISETP.NE.AND UP0, UPT, UR13, URZ, UPT ;  /* 0x000000ff0d00728c */ /* 0x000fe2000bf05270 */
[----:B---3--:R-:W-:Y:S10]  /*3350*/  @P2 BRA `(.L_x_58) ;  /* 0x00000000000c2947 */ /* 0x008ff40003800000 */
[----:B-1----:R-:W-:Y:S04]  /*3360*/  SHF.L.U32 R2, R8, 0x1f, RZ ;  /* 0x0000001f08027819 */ /* 0x002fe800000006ff */
[----:B------:R-:W1:Y:S02]  /*3370*/  SYNCS.PHASECHK.TRANS64.TRYWAIT P0, [UR6], R2 ;  /* 0x00000002ff0075a7 */ /* 0x000e640008001106 */
[----:B-1----:R-:W-:Y:S05]  /*3380*/  @!P0 BRA `(.L_x_59) ;  /* 0x00000060001c8947 */ /* 0x002fea0003800000 */
.L_x_58:
[----:B------:R-:W-:Y:S01]  /*3390*/  UISETP.NE.AND UP1, UPT, UR12, 0x1, UPT ;  /* 0x000000010c00788c */ /* 0x000fe2000bf25270 */
[----:B------:R-:W-:Y:S01]  /*33a0*/  PLOP3.LUT P2, PT, PT, PT, PT, 0x80, 0x8 ;  /* 0x000000000008781c */ /* 0x000fe20003f4f070 */
[----:B------:R-:W-:Y:S02]  /*33b0*/  UIADD3 UR14, UPT, UPT, UR17, 0x1, URZ ;  /* 0x00000001110e7890 */ /* 0x000fe4000fffe0ff */
[----:B------:R-:W-:Y:S02]  /*33c0*/  ULEA UR28, UR17, UR11, 0xa ;  /* 0x0000000b111c7291 */ /* 0x000fe4000f8e50ff */
[----:B------:R-:W-:Y:S01]  /*33d0*/  UISETP.NE.AND UP2, UPT, UR14, 0x6, UPT ;  /* 0x000000060e00788c */ /* 0x000fe2000bf45270 */
[----:B------:R-:W-:Y:S01]  /*33e0*/  PLOP3.LUT P0, PT, PT, PT, UP1, 0x80, 0x8 ;  /* 0x000000000008781c */ /* 0x000fe20003f0f018 */
[----:B------:R-:W-:Y:S02]  /*33f0*/  UIADD3 UR40, UPT, UPT, UR28, 0x80, URZ ;  /* 0x000000801c287890 */ /* 0x000fe4000fffe0ff */
[----:B------:R-:W-:Y:S02]  /*3400*/  USEL UR27, URZ, 0x1, UP2 ;  /* 0x00000001ff1b7887 */ /* 0x000fe40009000000 */
[----:B------:R-:W-:Y:S02]  /*3410*/  USEL UR14, UR14, URZ, UP2 ;  /* 0x000000ff0e0e7287 */ /* 0x000fe40009000000 */
[----:B------:R-:W-:Y:S02]  /*3420*/  UIADD3 UR36, UPT, UPT, UR28, 0x100, URZ ;  /* 0x000001001c247890 */ /* 0x000fe4000fffe0ff */
[----:B------:R-:W-:Y:S01]  /*3430*/  @UP1 ULEA UR26, UR14, UR5, 0x3 ;  /* 0x000000050e1a1291 */ /* 0x000fe2000f8e18ff */
[----:B------:R-:W-:Y:S01]  /*3440*/  LOP3.LUT R8, R8, UR27, RZ, 0x3c, !PT ;  /* 0x0000001b08087c12 */ /* 0x000fe2000f8e3cff */
[----:B------:R-:W-:Y:S02]  /*3450*/  UIADD3 UR32, UPT, UPT, UR28, 0x180, URZ ;  /* 0x000001801c207890 */ /* 0x000fe4000fffe0ff */
[----:B------:R-:W-:Y:S01]  /*3460*/  UIADD3 UR6, UPT, UPT, UR6, 0x30, URZ ;  /* 0x0000003006067890 */ /* 0x000fe2000fffe0ff */
[----:B-1----:R-:W-:Y:S01]  /*3470*/  @P0 SHF.L.U32 R0, R8, 0x1f, RZ ;  /* 0x0000001f08000819 */ /* 0x002fe200000006ff */
[----:B------:R-:W-:Y:S01]  /*3480*/  UIADD3 UR12, UPT, UPT, UR12, -0x1, URZ ;  /* 0xffffffff0c0c7890 */ /* 0x000fe2000fffe0ff */
[----:B------:R-:W-:Y:S02]  /*3490*/  UMOV UR29, 0x40004040 ;  /* 0x40004040001d7882 */ /* 0x000fe40000000000 */
[----:B------:R2:W3:Y:S01]  /*34a0*/  @P0 SYNCS.PHASECHK.TRANS64.TRYWAIT P2, [UR26], R0 ;  /* 0x00000000ff0005a7 */ /* 0x0004e2000804111a */
[----:B------:R-:W-:Y:S01]  /*34b0*/  ULEA UR26, UR17, UR10, 0xa ;  /* 0x0000000a111a7291 */ /* 0x000fe2000f8e50ff */
[----:B------:R-:W-:Y:S01]  /*34c0*/  UMOV UR27, 0x40004040 ;  /* 0x40004040001b7882 */ /* 0x000fe20000000000 */
[----:B------:R-:W-:Y:S02]  /*34d0*/  UMOV UR41, 0x40004040 ;  /* 0x4000404000297882 */ /* 0x000fe40000000000 */
[----:B------:R-:W-:Y:S02]  /*34e0*/  UIADD3 UR38, UPT, UPT, UR26, 0x2, URZ ;  /* 0x000000021a267890 */ /* 0x000fe4000fffe0ff */
[----:B------:R-:W-:Y:S02]  /*34f0*/  UIADD3 UR34, UPT, UPT, UR26, 0x4, URZ ;  /* 0x000000041a227890 */ /* 0x000fe4000fffe0ff */
[----:B------:R-:W-:Y:S01]  /*3500*/  UIADD3 UR30, UPT, UPT, UR26, 0x6, URZ ;  /* 0x000000061a1e7890 */ /* 0x000fe2000fffe0ff */
[----:B------:R2:W-:Y:S01]  /*3510*/  UTCHMMA gdesc[UR26], gdesc[UR28], tmem[UR8], tmem[UR24], idesc[UR25], UP4 ;  /* 0x00ff181c1a0075ea */ /* 0x0005e2000a000008 */
[----:B------:R-:W-:Y:S01]  /*3520*/  UPLOP3.LUT UP4, UPT, UPT, UPT, UPT, 0x80, 0x8 ;  /* 0x000000000008789c */ /* 0x000fe20003f8f070 */
[----:B------:R-:W-:Y:S01]  /*3530*/  UMOV UR39, 0x40004040 ;  /* 0x4000404000277882 */ /* 0x000fe20000000000 */
[----:B------:R-:W-:Y:S01]  /*3540*/  UMOV UR37, 0x40004040 ;  /* 0x4000404000257882 */ /* 0x000fe20000000000 */
[----:B------:R2:W-:Y:S01]  /*3550*/  UTCHMMA gdesc[UR38], gdesc[UR40], tmem[UR8], tmem[UR22], idesc[UR23], UPT ;  /* 0x00ff1628260075ea */ /* 0x0005e2000b800008 */
[----:B------:R-:W-:Y:S01]  /*3560*/  UMOV UR35, 0x40004040 ;  /* 0x4000404000237882 */ /* 0x000fe20000000000 */
[----:B------:R-:W-:Y:S01]  /*3570*/  UMOV UR33, 0x40004040 ;  /* 0x4000404000217882 */ /* 0x000fe20000000000 */
[----:B------:R-:W-:Y:S01]  /*3580*/  UMOV UR31, 0x40004040 ;  /* 0x40004040001f7882 */ /* 0x000fe20000000000 */
[----:B------:R2:W-:Y:S01]  /*3590*/  UTCHMMA gdesc[UR34], gdesc[UR36], tmem[UR8], tmem[UR20], idesc[UR21], UPT ;  /* 0x00ff1424220075ea */ /* 0x0005e2000b800008 */
[----:B------:R2:W-:Y:S01]  /*35a0*/  UTCHMMA gdesc[UR30], gdesc[UR32], tmem[UR8], tmem[UR18], idesc[UR19], UPT ;  /* 0x00ff12201e0075ea */ /* 0x0005e2000b800008 */
[----:B------:R2:W-:Y:S01]  /*35b0*/  UTCBAR [UR6], URZ ;  /* 0x000000ff060073e9 */ /* 0x0005e200080000ff */
[----:B------:R-:W-:Y:S01]  /*35c0*/  UMOV UR17, UR14 ;  /* 0x0000000e00117c82 */ /* 0x000fe20008000000 */
[----:B------:R-:W-:Y:S05]  /*35d0*/  BRA.U UP0, `(.L_x_60) ;  /* 0xfffffffd00507547 */ /* 0x000fea000b83ffff */
.L_x_57:
[----:B------:R-:W-:Y:S01]  /*35e0*/  UIADD3 UR15, UPT, UPT, UR15, 0x1, URZ ;  /* 0x000000010f0f7890 */ /* 0x000fe2000fffe0ff */
[C---:B------:R-:W-:Y:S01]  /*35f0*/  ISETP.NE.AND P0, PT, R10.reuse, 0x2, PT ;  /* 0x000000020a00780c */ /* 0x040fe20003f05270 */
[----:B------:R-:W-:Y:S02]  /*3600*/  UIADD3 UR7, UPT, UPT, UR7, 0xd0, URZ ;  /* 0x000000d007077890 */ /* 0x000fe4000fffe0ff */
[----:B------:R-:W-:Y:S01]  /*3610*/  UISETP.NE.AND UP0, UPT, UR15, 0x4, UPT ;  /* 0x000000040f00788c */ /* 0x000fe2000bf05270 */
[----:B-12---:R-:W-:Y:S02]  /*3620*/  SEL R0, RZ, 0x1, P0 ;  /* 0x00000001ff007807 */ /* 0x006fe40000000000 */
[----:B------:R-:W-:Y:S01]  /*3630*/  SEL R10, R10, RZ, P0 ;  /* 0x000000ff0a0a7207 */ /* 0x000fe20000000000 */
[----:B------:R-:W-:Y:S01]  /*3640*/  USEL UR6, URZ, 0x1, UP0 ;  /* 0x00000001ff067887 */ /* 0x000fe20008000000 */
[----:B------:R-:W-:Y:S01]  /*3650*/  LOP3.LUT R9, R9, R0, RZ, 0x3c, !PT ;  /* 0x0000000009097212 */ /* 0x000fe200078e3cff */
[----:B------:R-:W-:Y:S01]  /*3660*/  USEL UR15, UR15, URZ, UP0 ;  /* 0x000000ff0f0f7287 */ /* 0x000fe20008000000 */
[----:B------:R1:W-:Y:S03]  /*3670*/  UTCBAR [UR7], URZ ;  /* 0x000000ff070073e9 */ /* 0x0003e600080000ff */
[----:B------:R-:W-:Y:S01]  /*3680*/  LOP3.LUT R11, R11, UR6, RZ, 0x3c, !PT ;  /* 0x000000060b0b7c12 */ /* 0x000fe2000f8e3cff */
[----:B------:R-:W-:Y:S07]  /*3690*/  @P1 BRA `(.L_x_61) ;  /* 0xfffffff800a01947 */ /* 0x000fee000383ffff */
[----:B------:R-:W2:Y:S01]  /*36a0*/  S2UR UR4, SR_CgaCtaId ;  /* 0x00000000000479c3 */ /* 0x000ea20000008800 */
[----:B------:R-:W-:Y:S01]  /*36b0*/  ELECT P0, URZ, PT ;  /* 0x0000000000ff782f */ /* 0x000fe20003800000 */
[----:B------:R-:W-:Y:S01]  /*36c0*/  IMAD.MOV.U32 R0, RZ, RZ, 0x1 ;  /* 0x00000001ff007424 */ /* 0x000fe200078e00ff */
[----:B------:R-:W-:Y:S01]  /*36d0*/  UIADD3 UR5, UPT, UPT, UR5, 0xf0, URZ ;  /* 0x000000f005057890 */ /* 0x000fe2000fffe0ff */
[----:B------:R-:W-:Y:S01]  /*36e0*/  SHF.L.U32 R2, R11, 0x1f, RZ ;  /* 0x0000001f0b027819 */ /* 0x000fe200000006ff */
[----:B------:R-:W-:-:S03]  /*36f0*/  UMOV UR6, 0x40 ;  /* 0x0000004000067882 */ /* 0x000fc60000000000 */
[----:B------:R-:W-:Y:S01]  /*3700*/  UVIRTCOUNT.DEALLOC.SMPOOL 0x80 ;  /* 0x000000800000784c */ /* 0x000fe20000000000 */
[----:B--2---:R-:W-:Y:S02]  /*3710*/  ULEA UR4, UR4, UR6, 0x18 ;  /* 0x0000000604047291 */ /* 0x004fe4000f8ec0ff */
[----:B------:R-:W-:-:S07]  /*3720*/  ULEA UR6, UR15, UR5, 0x3 ;  /* 0x000000050f067291 */ /* 0x000fce000f8e18ff */
[----:B------:R2:W-:Y:S02]  /*3730*/  @P0 STS.U8 [UR4+0x1c], R0 ;  /* 0x00001c00ff000988 */ /* 0x0005e40008000004 */
[----:B------:R-:W4:Y:S02]  /*3740*/  SYNCS.PHASECHK.TRANS64.TRYWAIT P0, [UR6], R2 ;  /* 0x00000002ff0075a7 */ /* 0x000f240008001106 */
[----:B--2-4-:R-:W-:Y:S05]  /*3750*/  @!P0 BRA `(.L_x_62) ;  /* 0x0000005c00408947 */ /* 0x014fea0003800000 */
.L_x_157:
[----:B-1----:R-:W-:-:S04]  /*3760*/  UIADD3 UR7, UPT, UPT, UR15, 0x1, URZ ;  /* 0x000000010f077890 */ /* 0x002fc8000fffe0ff */
[----:B------:R-:W-:-:S04]  /*3770*/  UISETP.NE.AND UP0, UPT, UR7, 0x4, UPT ;  /* 0x000000040700788c */ /* 0x000fc8000bf05270 */
[----:B------:R-:W-:Y:S02]  /*3780*/  USEL UR8, URZ, 0x1, UP0 ;  /* 0x00000001ff087887 */ /* 0x000fe40008000000 */
[----:B------:R-:W-:-:S04]  /*3790*/  USEL UR7, UR7, URZ, UP0 ;  /* 0x000000ff07077287 */ /* 0x000fc80008000000 */
[----:B------:R-:W-:Y:S01]  /*37a0*/  ULEA UR6, UR7, UR5, 0x3 ;  /* 0x0000000507067291 */ /* 0x000fe2000f8e18ff */
[----:B--2---:R-:W-:-:S04]  /*37b0*/  LOP3.LUT R2, R11, UR8, RZ, 0x3c, !PT ;  /* 0x000000080b027c12 */ /* 0x004fc8000f8e3cff */
[----:B------:R-:W-:-:S04]  /*37c0*/  SHF.L.U32 R3, R2, 0x1f, RZ ;  /* 0x0000001f02037819 */ /* 0x000fc800000006ff */
[----:B------:R-:W1:Y:S02]  /*37d0*/  SYNCS.PHASECHK.TRANS64.TRYWAIT P0, [UR6], R3 ;  /* 0x00000003ff0075a7 */ /* 0x000e640008001106 */
[----:B-1----:R-:W-:Y:S05]  /*37e0*/  @!P0 BRA `(.L_x_63) ;  /* 0x0000005c00348947 */ /* 0x002fea0003800000 */
.L_x_159:
        /* <DEDUP_REMOVED lines=9> */
.L_x_161:
[----:B------:R-:W-:-:S04]  /*3880*/  UIADD3 UR7, UPT, UPT, UR7, 0x1, URZ ;  /* 0x0000000107077890 */ /* 0x000fc8000fffe0ff */
[----:B------:R-:W-:-:S04]  /*3890*/  UISETP.NE.AND UP0, UPT, UR7, 0x4, UPT ;  /* 0x000000040700788c */ /* 0x000fc8000bf05270 */
[----:B------:R-:W-:Y:S02]  /*38a0*/  USEL UR6, URZ, 0x1, UP0 ;  /* 0x00000001ff067887 */ /* 0x000fe40008000000 */
[----:B------:R-:W-:-:S04]  /*38b0*/  USEL UR7, UR7, URZ, UP0 ;  /* 0x000000ff07077287 */ /* 0x000fc80008000000 */
[----:B------:R-:W-:Y:S01]  /*38c0*/  ULEA UR7, UR7, UR5, 0x3 ;  /* 0x0000000507077291 */ /* 0x000fe2000f8e18ff */
[----:B------:R-:W-:-:S04]  /*38d0*/  LOP3.LUT R2, R2, UR6, RZ, 0x3c, !PT ;  /* 0x0000000602027c12 */ /* 0x000fc8000f8e3cff */
[----:B------:R-:W-:-:S04]  /*38e0*/  SHF.L.U32 R2, R2, 0x1f, RZ ;  /* 0x0000001f02027819 */ /* 0x000fc800000006ff */
[----:B------:R-:W2:Y:S02]  /*38f0*/  SYNCS.PHASECHK.TRANS64.TRYWAIT P0, [UR7], R2 ;  /* 0x00000002ff0075a7 */ /* 0x000ea40008001107 */
[----:B--2---:R-:W-:Y:S05]  /*3900*/  @!P0 BRA `(.L_x_65) ;  /* 0x0000005c001c8947 */ /* 0x004fea0003800000 */
.L_x_163:
[----:B------:R-:W-:Y:S01]  /*3910*/  NOP ;  /* 0x0000000000007918 */ /* 0x000fe20000000000 */
[----:B-1----:R-:W1:Y:S01]  /*3920*/  LDS R0, [UR4+0x14] ;  /* 0x00001404ff007984 */ /* 0x002e620008000800 */
[----:B------:R-:W-:Y:S01]  /*3930*/  ULOP3.LUT UR6, UR16, 0xffff, URZ, 0xc0, !UPT ;  /* 0x0000ffff10067892 */ /* 0x000fe2000f8ec0ff */
[----:B------:R-:W-:Y:S01]  /*3940*/  UMOV UR8, 0xffff ;  /* 0x0000ffff00087882 */ /* 0x000fe20000000000 */
[----:B------:R-:W-:Y:S02]  /*3950*/  UMOV UR5, 0x1 ;  /* 0x0000000100057882 */ /* 0x000fe40000000000 */
[----:B------:R-:W-:-:S04]  /*3960*/  USHF.R.U32.HI UR6, URZ, 0x5, UR6 ;  /* 0x00000005ff067899 */ /* 0x000fc80008011606 */
[----:B------:R-:W-:Y:S02]  /*3970*/  USHF.L.U32 UR8, UR8, UR6, URZ ;  /* 0x0000000608087299 */ /* 0x000fe400080006ff */
[----:B------:R-:W-:-:S04]  /*3980*/  USHF.L.U32 UR5, UR5, UR6, URZ ;  /* 0x0000000605057299 */ /* 0x000fc800080006ff */
[----:B-1----:R-:W-:-:S04]  /*3990*/  LOP3.LUT R0, R0, UR8, RZ, 0xc0, !PT ;  /* 0x0000000800007c12 */ /* 0x002fc8000f8ec0ff */
[----:B------:R-:W-:-:S13]  /*39a0*/  ISETP.NE.AND P0, PT, R0, UR8, PT ;  /* 0x0000000800007c0c */ /* 0x000fda000bf05270 */
[----:B------:R-:W-:Y:S05]  /*39b0*/  @P0 BRA `(.L_x_66) ;  /* 0x0000000000580947 */ /* 0x000fea0003800000 */
[----:B------:R-:W1:Y:S02]  /*39c0*/  LDS R0, [UR4+0x18] ;  /* 0x00001804ff007984 */ /* 0x000e640008000800 */
[----:B-1----:R-:W-:-:S04]  /*39d0*/  LOP3.LUT R0, R0, UR5, RZ, 0xc0, !PT ;  /* 0x0000000500007c12 */ /* 0x002fc8000f8ec0ff */
[----:B------:R-:W-:-:S13]  /*39e0*/  ISETP.NE.AND P0, PT, R0, UR5, PT ;  /* 0x0000000500007c0c */ /* 0x000fda000bf05270 */
[----:B------:R-:W-:Y:S05]  /*39f0*/  @P0 BRA `(.L_x_67) ;  /* 0x00000000003c0947 */ /* 0x000fea0003800000 */
[----:B------:R-:W1:Y:S01]  /*3a00*/  S2R R2, SR_LANEID ;  /* 0x0000000000027919 */ /* 0x000e620000000000 */
[----:B------:R-:W-:Y:S01]  /*3a10*/  ULOP3.LUT UR8, URZ, UR8, URZ, 0x33, !UPT ;  /* 0x00000008ff087292 */ /* 0x000fe2000f8e33ff */
[----:B------:R-:W-:Y:S02]  /*3a20*/  VOTEU.ANY UR7, UPT, PT ;  /* 0x0000000000077886 */ /* 0x000fe400038e0100 */
[----:B------:R-:W-:-:S03]  /*3a30*/  UFLO.U32 UR7, UR7 ;  /* 0x00000007000772bd */ /* 0x000fc600080e0000 */
[----:B------:R-:W-:-:S04]  /*3a40*/  IMAD.U32 R0, RZ, RZ, UR8 ;  /* 0x00000008ff007e24 */ /* 0x000fc8000f8e00ff */
[----:B------:R2:W4:Y:S02]  /*3a50*/  REDUX UR6, R0 ;  /* 0x00000000000673c4 */ /* 0x0005240000000000 */
[----:B------:R1:W-:Y:S02]  /*3a60*/  UTCATOMSWS.AND URZ, UR8 ;  /* 0x0000000800ff79e3 */ /* 0x0003e40008000000 */
[----:B-1----:R-:W-:Y:S02]  /*3a70*/  ISETP.EQ.U32.AND P0, PT, R2, UR7, PT ;  /* 0x0000000702007c0c */ /* 0x002fe4000bf02070 */
[----:B--2---:R-:W-:Y:S02]  /*3a80*/  LOP3.LUT R0, RZ, UR5, RZ, 0x33, !PT ;  /* 0x00000005ff007c12 */ /* 0x004fe4000f8e33ff */
[----:B----4-:R-:W-:Y:S02]  /*3a90*/  MOV R2, UR6 ;  /* 0x0000000600027c02 */ /* 0x010fe40008000f00 */
[----:B------:R-:W1:Y:S07]  /*3aa0*/  REDUX UR5, R0 ;  /* 0x00000000000573c4 */ /* 0x000e6e0000000000 */
[----:B------:R2:W-:Y:S01]  /*3ab0*/  @P0 ATOMS.AND RZ, [UR4+0x14], R2 ;  /* 0x00001402ffff098c */ /* 0x0005e2000a800004 */
[----:B-1----:R-:W-:-:S05]  /*3ac0*/  IMAD.U32 R0, RZ, RZ, UR5 ;  /* 0x00000005ff007e24 */ /* 0x002fca000f8e00ff */
[----:B------:R2:W-:Y:S01]  /*3ad0*/  @P0 ATOMS.AND RZ, [UR4+0x18], R0 ;  /* 0x00001800ffff098c */ /* 0x0005e2000a800004 */
[----:B------:R-:W-:Y:S05]  /*3ae0*/  BRA `(.L_x_68) ;  /* 0x0000000000147947 */ /* 0x000fea0003800000 */
.L_x_67:
[----:B------:R-:W-:Y:S02]  /*3af0*/  MOV R2, 0x3b10 ;  /* 0x00003b1000027802 */ /* 0x000fe40000000f00 */
[----:B---3-5:R-:W-:Y:S05]  /*3b00*/  CALL.REL.NOINC `($__internal_0_$__cuda_sm10x_tcgen05_guardrail_trap_col_being_dealloced_not_returned_by_alloc) ;  /* 0x0000006000047944 */ /* 0x028fea0003c00000 */
[----:B------:R-:W-:Y:S05]  /*3b10*/  BRA `(.L_x_68) ;  /* 0x0000000000087947 */ /* 0x000fea0003800000 */
.L_x_66:
[----:B------:R-:W-:Y:S02]  /*3b20*/  MOV R2, 0x3b40 ;  /* 0x00003b4000027802 */ /* 0x000fe40000000f00 */
[----:B---3-5:R-:W-:Y:S05]  /*3b30*/  CALL.REL.NOINC `($__internal_2_$__cuda_sm10x_tcgen05_guardrail_trap_unallocated_columns_being_dealloced) ;  /* 0x0000006000107944 */ /* 0x028fea0003c00000 */
.L_x_68:
[----:B------:R-:W-:Y:S01]  /*3b40*/  NOP ;  /* 0x0000000000007918 */ /* 0x000fe20000000000 */
[----:B------:R-:W-:Y:S05]  /*3b50*/  EXIT ;  /* 0x000000000000794d */ /* 0x000fea0003800000 */
.L_x_50:
[----:B------:R-:W-:-:S09]  /*3b60*/  UISETP.NE.OR UP2, UPT, UR8, 0x3, !UP2 ;  /* 0x000000030800788c */ /* 0x000fd2000d745670 */
[----:B------:R-:W-:Y:S05]  /*3b70*/  BRA.U UP2, `(.L_x_69) ;  /* 0x0000001102087547 */ /* 0x000fea000b800000 */
[----:B------:R-:W1:Y:S01]  /*3b80*/  LDC R0, c[0x0][0xb30] ;  /* 0x0002cc00ff007b82 */ /* 0x000e620000000800 */
[----:B------:R-:W2:Y:S01]  /*3b90*/  LDCU.64 UR8, c[0x0][0x888] ;  /* 0x00011100ff0877ac */ /* 0x000ea20008000a00 */
[----:B------:R-:W-:Y:S02]  /*3ba0*/  HFMA2 R27, -RZ, RZ, 0, 0 ;  /* 0x00000000ff1b7431 */ /* 0x000fe400000001ff */
[----:B------:R-:W-:Y:S01]  /*3bb0*/  IMAD.MOV.U32 R29, RZ, RZ, 0x1 ;  /* 0x00000001ff1d7424 */ /* 0x000fe200078e00ff */
[----:B------:R-:W-:Y:S01]  /*3bc0*/  MOV R25, 0x2000 ;  /* 0x0000200000197802 */ /* 0x000fe20000000f00 */
[----:B------:R-:W4:Y:S01]  /*3bd0*/  LDCU.64 UR4, c[0x0][0x890] ;  /* 0x00011200ff0477ac */ /* 0x000f220008000a00 */
[----:B------:R-:W-:Y:S01]  /*3be0*/  IMAD.MOV.U32 R28, RZ, RZ, RZ ;  /* 0x000000ffff1c7224 */ /* 0x000fe200078e00ff */
[----:B------:R-:W3:Y:S01]  /*3bf0*/  LDC R24, c[0x0][0x370] ;  /* 0x0000dc00ff187b82 */ /* 0x000ee20000000800 */
[----:B------:R-:W-:Y:S01]  /*3c00*/  UMOV UR7, 0x400 ;  /* 0x0000040000077882 */ /* 0x000fe20000000000 */
[----:B------:R-:W-:-:S02]  /*3c10*/  UPLOP3.LUT UP1, UPT, UPT, UPT, UPT, 0x40, 0x4 ;  /* 0x000000000004789c */ /* 0x000fc40003f2e870 */
[----:B------:R-:W-:-:S04]  /*3c20*/  ULEA UR7, UR37, UR7, 0x18 ;  /* 0x0000000725077291 */ /* 0x000fc8000f8ec0ff */
[----:B------:R-:W3:Y:S01]  /*3c30*/  LDC R3, c[0x0][0xb0c] ;  /* 0x0002c300ff037b82 */ /* 0x000ee20000000800 */
[----:B------:R-:W-:Y:S02]  /*3c40*/  UIADD3 UR13, UPT, UPT, UR7, 0x78, URZ ;  /* 0x00000078070d7890 */ /* 0x000fe4000fffe0ff */
[----:B--2---:R-:W-:Y:S02]  /*3c50*/  UISETP.NE.U32.AND UP2, UPT, UR8, URZ, UPT ;  /* 0x000000ff0800728c */ /* 0x004fe4000bf45070 */
[----:B------:R-:W-:Y:S02]  /*3c60*/  UIADD3 UR33, UPT, UPT, UR7, 0x60, URZ ;  /* 0x0000006007217890 */ /* 0x000fe4000fffe0ff */
[----:B----4-:R-:W-:Y:S01]  /*3c70*/  UISETP.NE.U32.AND UP3, UPT, UR4, URZ, UPT ;  /* 0x000000ff0400728c */ /* 0x010fe2000bf65070 */
[----:B------:R-:W2:Y:S01]  /*3c80*/  LDC R18, c[0x0][0xb20] ;  /* 0x0002c800ff127b82 */ /* 0x000ea20000000800 */
[----:B-1----:R-:W-:Y:S01]  /*3c90*/  ISETP.NE.AND P1, PT, R0, 0x1, PT ;  /* 0x000000010000780c */ /* 0x002fe20003f25270 */
[----:B------:R-:W-:-:S02]  /*3ca0*/  UISETP.NE.AND.EX UP2, UPT, UR9, URZ, UPT, UP2 ;  /* 0x000000ff0900728c */ /* 0x000fc4000bf45320 */
[----:B------:R-:W-:Y:S02]  /*3cb0*/  UIADD3 UR25, UPT, UPT, UR7, 0x68, URZ ;  /* 0x0000006807197890 */ /* 0x000fe4000fffe0ff */
[----:B------:R-:W-:Y:S02]  /*3cc0*/  UIADD3 UR17, UPT, UPT, UR7, 0x70, URZ ;  /* 0x0000007007117890 */ /* 0x000fe4000fffe0ff */
[----:B------:R-:W1:Y:S01]  /*3cd0*/  LDC.64 R30, c[0x0][0x348] ;  /* 0x0000d200ff1e7b82 */ /* 0x000e620000000a00 */
[----:B------:R-:W-:Y:S02]  /*3ce0*/  UPRMT UR13, UR37, 0x654, UR13 ;  /* 0x00000654250d7896 */ /* 0x000fe4000800000d */
[----:B------:R-:W-:-:S05]  /*3cf0*/  UISETP.NE.AND.EX UP3, UPT, UR5, URZ, UPT, UP3 ;  /* 0x000000ff0500728c */ /* 0x000fca000bf65330 */
[----:B------:R-:W4:Y:S08]  /*3d00*/  LDC.64 R16, c[0x0][0xb10] ;  /* 0x0002c400ff107b82 */ /* 0x000f300000000a00 */
[----:B------:R-:W1:Y:S08]  /*3d10*/  LDC.64 R6, c[0x0][0xb18] ;  /* 0x0002c600ff067b82 */ /* 0x000e700000000a00 */
[----:B------:R-:W1:Y:S08]  /*3d20*/  LDC.64 R4, c[0x0][0xb28] ;  /* 0x0002ca00ff047b82 */ /* 0x000e700000000a00 */
[----:B--23--:R-:W1:Y:S02]  /*3d30*/  LDC R19, c[0x0][0x374] ;  /* 0x0000dd00ff137b82 */ /* 0x00ce640000000800 */
.L_x_80:
[C---:B------:R-:W-:Y:S02]  /*3d40*/  LEA R0, R28.reuse, UR7, 0x3 ;  /* 0x000000071c007c11 */ /* 0x040fe4000f8e18ff */
[----:B------:R-:W-:Y:S02]  /*3d50*/  SHF.L.U32 R2, R27, 0x1f, RZ ;  /* 0x0000001f1b027819 */ /* 0x000fe400000006ff */
[----:B------:R-:W-:Y:S02]  /*3d60*/  LEA R20, R28, UR7, 0x4 ;  /* 0x000000071c147c11 */ /* 0x000fe4000f8e20ff */
[----:B--2---:R-:W2:Y:S02]  /*3d70*/  SYNCS.PHASECHK.TRANS64.TRYWAIT P0, [R0+URZ+0xb0], R2 ;  /* 0x0000b002000075a7 */ /* 0x004ea400080011ff */
[----:B--2---:R-:W-:Y:S05]  /*3d80*/  @!P0 BRA `(.L_x_70) ;  /* 0x0000005800148947 */ /* 0x004fea0003800000 */
.L_x_164:
[----:B------:R-:W-:Y:S01]  /*3d90*/  ISETP.GE.AND P0, PT, R40, 0x1, PT ;  /* 0x000000012800780c */ /* 0x000fe20003f06270 */
[----:B------:R-:W3:Y:S01]  /*3da0*/  LDS.128 R20, [R20+0x140] ;  /* 0x0001400014147984 */ /* 0x000ee20000000c00 */
[----:B--2---:R-:W-:Y:S01]  /*3db0*/  VIADD R0, R0, 0xc0 ;  /* 0x000000c000007836 */ /* 0x004fe20000000000 */
[----:B------:R-:W-:Y:S01]  /*3dc0*/  @!PT LDS RZ, [RZ] ;  /* 0x00000000fffff984 */ /* 0x000fe20000000800 */
[----:B------:R-:W-:Y:S01]  /*3dd0*/  @!PT LDS RZ, [RZ] ;  /* 0x00000000fffff984 */ /* 0x000fe20000000800 */
[----:B------:R-:W-:Y:S01]  /*3de0*/  @!PT LDS RZ, [RZ] ;  /* 0x00000000fffff984 */ /* 0x000fe20000000800 */
[----:B------:R-:W-:Y:S01]  /*3df0*/  @!PT LDS RZ, [RZ] ;  /* 0x00000000fffff984 */ /* 0x000fe20000000800 */
[----:B------:R2:W-:Y:S06]  /*3e00*/  MEMBAR.ALL.CTA ;  /* 0x0000000000007992 */ /* 0x0005ec0000008000 */
[----:B--2---:R-:W2:Y:S01]  /*3e10*/  FENCE.VIEW.ASYNC.S ;  /* 0x00000000000073c6 */ /* 0x004ea20000000000 */
[----:B------:R-:W-:Y:S04]  /*3e20*/  PRMT R0, RZ, 0x654, R0 ;  /* 0x00000654ff007816 */ /* 0x000fe80000000000 */
[----:B--2---:R2:W-:Y:S01]  /*3e30*/  SYNCS.ARRIVE.TRANS64.RED.A1T0 RZ, [R0+URZ], RZ ;  /* 0x000000ff00ff79a7 */ /* 0x0045e200081004ff */
[----:B---3--:R-:W-:Y:S11]  /*3e40*/  LOP3.LUT P3, RZ, R22, 0x1, RZ, 0xc0, !PT ;  /* 0x0000000116ff7812 */ /* 0x008ff6000786c0ff */
[----:B------:R-:W-:Y:S02]  /*3e50*/  @!UPT UIADD3 URZ, UPT, UPT, URZ, URZ, URZ ;  /* 0x000000fffffff290 */ /* 0x000fe4000fffe0ff */
[----:B------:R-:W-:Y:S02]  /*3e60*/  @P3 MOV R11, R20 ;  /* 0x00000014000b3202 */ /* 0x000fe40000000f00 */
[----:B------:R-:W-:Y:S01]  /*3e70*/  @P3 LOP3.LUT R10, R21, 0xffff, RZ, 0xc0, !PT ;  /* 0x0000ffff150a3812 */ /* 0x000fe200078ec0ff */
[----:B--2---:R-:W-:Y:S06]  /*3e80*/  @!P0 BRA `(.L_x_71) ;  /* 0x0000000000a48947 */ /* 0x004fec0003800000 */
[-C--:B-1----:R-:W-:Y:S01]  /*3e90*/  IMAD.HI.U32 R0, R19, R7.reuse, RZ ;  /* 0x0000000713007227 */ /* 0x082fe200078e00ff */
[----:B------:R-:W-:Y:S02]  /*3ea0*/  ISETP.NE.AND P0, PT, R6, 0x1, PT ;  /* 0x000000010600780c */ /* 0x000fe40003f05270 */
[----:B------:R-:W-:Y:S01]  /*3eb0*/  ISETP.NE.AND P2, PT, R40, 0x1, PT ;  /* 0x000000012800780c */ /* 0x000fe20003f45270 */
[----:B----4-:R-:W-:Y:S01]  /*3ec0*/  IMAD.HI.U32 R9, R24, R16, RZ ;  /* 0x0000001018097227 */ /* 0x010fe200078e00ff */
[----:B------:R-:W-:Y:S02]  /*3ed0*/  SHF.R.U32.HI R0, RZ, R18, R0 ;  /* 0x00000012ff007219 */ /* 0x000fe40000011600 */
[----:B------:R-:W-:Y:S01]  /*3ee0*/  ISETP.NE.AND P4, PT, R3, 0x1, PT ;  /* 0x000000010300780c */ /* 0x000fe20003f85270 */
[----:B------:R-:W-:Y:S01]  /*3ef0*/  IMAD.HI.U32 R13, R10, R7, RZ ;  /* 0x000000070a0d7227 */ /* 0x000fe200078e00ff */
[----:B------:R-:W-:Y:S02]  /*3f00*/  SHF.R.U32.HI R9, RZ, R17, R9 ;  /* 0x00000011ff097219 */ /* 0x000fe40000011609 */
[----:B------:R-:W-:Y:S01]  /*3f10*/  SEL R0, R19, R0, !P0 ;  /* 0x0000000013007207 */ /* 0x000fe20004000000 */
[----:B------:R-:W-:Y:S01]  /*3f20*/  IMAD.HI.U32 R12, R11, R16, RZ ;  /* 0x000000100b0c7227 */ /* 0x000fe200078e00ff */
[----:B------:R-:W-:Y:S03]  /*3f30*/  SEL R9, R24, R9, !P4 ;  /* 0x0000000918097207 */ /* 0x000fe60006000000 */
[-C--:B------:R-:W-:Y:S01]  /*3f40*/  IMAD.HI.U32 R8, R0, R4.reuse, RZ ;  /* 0x0000000400087227 */ /* 0x080fe200078e00ff */
[----:B------:R-:W-:Y:S03]  /*3f50*/  SHF.R.U32.HI R12, RZ, R17, R12 ;  /* 0x00000011ff0c7219 */ /* 0x000fe6000001160c */
[----:B------:R-:W-:Y:S01]  /*3f60*/  IMAD.HI.U32 R2, R9, R4, RZ ;  /* 0x0000000409027227 */ /* 0x000fe200078e00ff */
[-C--:B------:R-:W-:Y:S02]  /*3f70*/  @P2 SHF.R.U32.HI R0, RZ, R5.reuse, R8 ;  /* 0x00000005ff002219 */ /* 0x080fe40000011608 */
[----:B------:R-:W-:Y:S02]  /*3f80*/  SHF.R.U32.HI R8, RZ, R18, R13 ;  /* 0x00000012ff087219 */ /* 0x000fe4000001160d */
[----:B------:R-:W-:Y:S01]  /*3f90*/  @P2 SHF.R.U32.HI R9, RZ, R5, R2 ;  /* 0x00000005ff092219 */ /* 0x000fe20000011602 */
[----:B------:R-:W-:Y:S01]  /*3fa0*/  IMAD R0, R40, R0, RZ ;  /* 0x0000000028007224 */ /* 0x000fe200078e02ff */
[----:B------:R-:W-:Y:S02]  /*3fb0*/  SEL R8, R10, R8, !P0 ;  /* 0x000000080a087207 */ /* 0x000fe40004000000 */
[----:B------:R-:W-:Y:S01]  /*3fc0*/  SEL R2, R11, R12, !P4 ;  /* 0x0000000c0b027207 */ /* 0x000fe20006000000 */
[----:B------:R-:W-:Y:S01]  /*3fd0*/  IMAD R12, R40, R9, RZ ;  /* 0x00000009280c7224 */ /* 0x000fe200078e02ff */
[C---:B------:R-:W-:Y:S01]  /*3fe0*/  ISETP.GE.AND P0, PT, R8.reuse, R0, PT ;  /* 0x000000000800720c */ /* 0x040fe20003f06270 */
[----:B------:R-:W-:Y:S03]  /*3ff0*/  IMAD.HI.U32 R0, R8, R4, RZ ;  /* 0x0000000408007227 */ /* 0x000fe600078e00ff */
[----:B------:R-:W-:Y:S02]  /*4000*/  ISETP.GE.OR P0, PT, R2, R12, P0 ;  /* 0x0000000c0200720c */ /* 0x000fe40000706670 */
[-C--:B------:R-:W-:Y:S04]  /*4010*/  SHF.R.U32.HI R0, RZ, R5.reuse, R0 ;  /* 0x00000005ff007219 */ /* 0x080fe80000011600 */
[----:B------:R-:W-:Y:S05]  /*4020*/  SEL R13, R8, R0, !P2 ;  /* 0x00000000080d7207 */ /* 0x000fea0005000000 */
[----:B------:R-:W-:Y:S02]  /*4030*/  IMAD.MOV R12, RZ, RZ, -R13 ;  /* 0x000000ffff0c7224 */ /* 0x000fe400078e0a0d */
[----:B------:R-:W-:Y:S04]  /*4040*/  @!P0 IMAD.HI.U32 R0, R2, R4, RZ ;  /* 0x0000000402008227 */ /* 0x000fe800078e00ff */
[----:B------:R-:W-:Y:S01]  /*4050*/  IMAD R12, R40, R12, R8 ;  /* 0x0000000c280c7224 */ /* 0x000fe200078e0208 */
[----:B------:R-:W-:Y:S04]  /*4060*/  @!P0 SHF.R.U32.HI R0, RZ, R5, R0 ;  /* 0x00000005ff008219 */ /* 0x000fe80000011600 */
[----:B------:R-:W-:Y:S04]  /*4070*/  @!P0 SEL R0, R2, R0, !P2 ;  /* 0x0000000002008207 */ /* 0x000fe80005000000 */
[----:B------:R-:W-:Y:S01]  /*4080*/  @!P0 IADD3 R13, PT, PT, R13, -R0, RZ ;  /* 0x800000000d0d8210 */ /* 0x000fe20007ffe0ff */
[----:B------:R-:W-:Y:S01]  /*4090*/  @!P0 IMAD R0, R9, R12, R0 ;  /* 0x0000000c09008224 */ /* 0x000fe200078e0200 */
[----:B------:R-:W-:Y:S01]  /*40a0*/  IADD3 R9, PT, PT, -R8, RZ, RZ ;  /* 0x000000ff08097210 */ /* 0x000fe20007ffe1ff */
[--C-:B------:R-:W-:Y:S02]  /*40b0*/  IMAD.MOV R12, RZ, RZ, -R2.reuse ;  /* 0x000000ffff0c7224 */ /* 0x100fe400078e0a02 */
[----:B------:R-:W-:Y:S02]  /*40c0*/  @!P0 IMAD R8, R13, R40, R2 ;  /* 0x000000280d088224 */ /* 0x000fe400078e0202 */
[----:B------:R-:W-:Y:S02]  /*40d0*/  @!P0 IMAD.MOV.U32 R2, RZ, RZ, R0 ;  /* 0x000000ffff028224 */ /* 0x000fe400078e0000 */
[----:B------:R-:W-:Y:S02]  /*40e0*/  IMAD R11, R3, R12, R11 ;  /* 0x0000000c030b7224 */ /* 0x000fe400078e020b */
[----:B------:R-:W-:Y:S02]  /*40f0*/  IMAD R10, R6, R9, R10 ;  /* 0x00000009060a7224 */ /* 0x000fe400078e020a */
[----:B------:R-:W-:Y:S02]  /*4100*/  IMAD R11, R2, R3, R11 ;  /* 0x00000003020b7224 */ /* 0x000fe400078e020b */
[----:B------:R-:W-:Y:S02]  /*4110*/  IMAD R10, R8, R6, R10 ;  /* 0x00000006080a7224 */ /* 0x000fe400078e020a */
.L_x_71:
[----:B------:R-:W-:Y:S05]  /*4120*/  BRA.U UP1, `(.L_x_72) ;  /* 0x0000000101107547 */ /* 0x000fea000b800000 */
[----:B------:R-:W-:Y:S04]  /*4130*/  MOV R2, UR6 ;  /* 0x0000000600027c02 */ /* 0x000fe80008000f00 */
[----:B------:R-:W-:Y:S04]  /*4140*/  SHF.L.U32 R2, R2, 0x1f, RZ ;  /* 0x0000001f02027819 */ /* 0x000fe800000006ff */
[----:B------:R-:W2:Y:S02]  /*4150*/  SYNCS.PHASECHK.TRANS64.TRYWAIT P0, [UR7+0xa8], R2 ;  /* 0x0000a802ff0075a7 */ /* 0x000ea40008001107 */
[----:B--2---:R-:W-:Y:S05]  /*4160*/  @!P0 BRA `(.L_x_73) ;  /* 0x0000005400308947 */ /* 0x004fea0003800000 */
.L_x_72:
[----:B------:R-:W-:Y:S02]  /*4170*/  R2UR UR35, R15 ;  /* 0x000000000f2372ca */ /* 0x000fe400000e0000 */
[----:B------:R-:W-:Y:S02]  /*4180*/  R2UR UR34, R14 ;  /* 0x000000000e2272ca */ /* 0x000fe400000e0000 */
[----:B------:R-:W-:Y:S02]  /*4190*/  ISETP.NE.U32.AND P2, PT, RZ, UR4, PT ;  /* 0x00000004ff007c0c */ /* 0x000fe4000bf45070 */
[----:B------:R-:W-:Y:S02]  /*41a0*/  SHF.L.U32 R14, R29, 0x1f, RZ ;  /* 0x0000001f1d0e7819 */ /* 0x000fe400000006ff */
[----:B------:R-:W-:Y:S05]  /*41b0*/  ISETP.NE.AND.EX P2, PT, RZ, UR5, PT, P2 ;  /* 0x00000005ff007c0c */ /* 0x000fea000bf45320 */
[----:B------:R-:W-:Y:S02]  /*41c0*/  USHF.L.U32 UR35, UR35, 0x7, URZ ;  /* 0x0000000723237899 */ /* 0x000fe400080006ff */
[----:B------:R-:W-:Y:S01]  /*41d0*/  USHF.L.U32 UR34, UR34, 0x7, URZ ;  /* 0x0000000722227899 */ /* 0x000fe200080006ff */
[----:B------:R-:W-:Y:S11]  /*41e0*/  BRA.U !UP3, `(.L_x_74) ;  /* 0x000000010b347547 */ /* 0x000ff6000b800000 */
[----:B------:R-:W-:Y:S01]  /*41f0*/  UPLOP3.LUT UP0, UPT, UPT, UPT, UP2, 0x80, 0x8 ;  /* 0x000000000008789c */ /* 0x000fe20003f0f020 */
[----:B--2---:R-:W-:Y:S02]  /*4200*/  HFMA2 R0, -RZ, RZ, 0, 5.9604644775390625e-08 ;  /* 0x00000001ff007431 */ /* 0x004fe400000001ff */
[----:B------:R-:W-:Y:S03]  /*4210*/  IMAD.MOV.U32 R88, RZ, RZ, 0x1 ;  /* 0x00000001ff587424 */ /* 0x000fe600078e00ff */
[----:B------:R-:W-:Y:S05]  /*4220*/  PLOP3.LUT P0, PT, PT, PT, UP0, 0x80, 0x8 ;  /* 0x000000000008781c */ /* 0x000fea0003f0f008 */
[----:B------:R-:W2:Y:S01]  /*4230*/  @UP0 LDCU.64 UR10, c[0x0][0x888] ;  /* 0x00011100ff0a07ac */ /* 0x000ea20008000a00 */
[----:B------:R-:W-:Y:S07]  /*4240*/  @UP0 UIMAD UR8, UR36, UR4, URZ ;  /* 0x00000004240802a4 */ /* 0x000fee000f8e02ff */
[----:B------:R-:W-:Y:S01]  /*4250*/  @!P0 PRMT R88, R0, 0x7610, R88 ;  /* 0x0000761000588816 */ /* 0x000fe20000000058 */
[----:B--2---:R-:W-:Y:S03]  /*4260*/  @UP0 UIMAD.WIDE UR10, UR8, 0x4, UR10 ;  /* 0x00000004080a08a5 */ /* 0x004fe6000f8e020a */
[----:B------:R-:W2:Y:S03]  /*4270*/  @!UP0 LDCU UR8, c[0x0][0x880] ;  /* 0x00011000ff0887ac */ /* 0x000ea60008000800 */
[----:B------:R-:W-:Y:S01]  /*4280*/  IMAD.U32 R8, RZ, RZ, UR10 ;  /* 0x0000000aff087e24 */ /* 0x000fe2000f8e00ff */
[----:B------:R-:W-:Y:S05]  /*4290*/  MOV R9, UR11 ;  /* 0x0000000b00097c02 */ /* 0x000fea0008000f00 */
[----:B-----5:R3:W5:Y:S02]  /*42a0*/  @P0 LDG.E R49, desc[UR46][R8.64] ;  /* 0x0000002e08310981 */ /* 0x020764000c1e1900 */
[----:B--23--:R-:W-:Y:S07]  /*42b0*/  @!P0 IMAD.U32 R49, RZ, RZ, UR8 ;  /* 0x00000008ff318e24 */ /* 0x00cfee000f8e00ff */
.L_x_74:
[----:B-----5:R-:W-:Y:S01]  /*42c0*/  @!P2 FSETP.EQ.AND P0, PT, R49, RZ, PT ;  /* 0x000000ff3100a20b */ /* 0x020fe20003f02000 */
[----:B------:R-:W-:Y:S01]  /*42d0*/  @!UPT UIADD3 URZ, UPT, UPT, URZ, URZ, URZ ;  /* 0x000000fffffff290 */ /* 0x000fe2000fffe0ff */
[----:B------:R-:W-:Y:S11]  /*42e0*/  @!P2 BRA `(.L_x_75) ;  /* 0x000000000014a947 */ /* 0x000ff60003800000 */
[----:B------:R-:W-:Y:S02]  /*42f0*/  LOP3.LUT P2, RZ, R88, 0xff, RZ, 0xc0, !PT ;  /* 0x000000ff58ff7812 */ /* 0x000fe4000784c0ff */
[----:B------:R-:W-:Y:S04]  /*4300*/  PLOP3.LUT P0, PT, PT, PT, UP0, 0x80, 0x8 ;  /* 0x000000000008781c */ /* 0x000fe80003f0f008 */
[----:B------:R-:W-:Y:S07]  /*4310*/  PLOP3.LUT P0, PT, P0, PT, PT, 0x8, 0x80 ;  /* 0x000000000080781c */ /* 0x000fee000070e170 */
[----:B------:R-:W-:Y:S11]  /*4320*/  @P2 FSETP.EQ.AND P0, PT, R49, RZ, PT ;  /* 0x000000ff3100220b */ /* 0x000ff60003f02000 */
[----:B------:R-:W-:Y:S02]  /*4330*/  @!UPT UIADD3 URZ, UPT, UPT, URZ, URZ, URZ ;  /* 0x000000fffffff290 */ /* 0x000fe4000fffe0ff */
.L_x_75:
[----:B------:R-:W3:Y:S01]  /*4340*/  SYNCS.PHASECHK.TRANS64.TRYWAIT P2, [UR7+0x80], R14 ;  /* 0x0000800eff0075a7 */ /* 0x000ee20008041107 */
[----:B------:R-:W-:Y:S04]  /*4350*/  ELECT P4, URZ, PT ;  /* 0x0000000000ff782f */ /* 0x000fe80003880000 */
[----:B------:R-:W-:Y:S11]  /*4360*/  PLOP3.LUT P4, PT, P0, P4, PT, 0xf2, 0x2f ;  /* 0x00000000002f781c */ /* 0x000ff60000789e72 */
[----:B------:R-:W-:Y:S02]  /*4370*/  @!UPT UIADD3 URZ, UPT, UPT, URZ, URZ, URZ ;  /* 0x000000fffffff290 */ /* 0x000fe4000fffe0ff */
[----:B-1----:R-:W-:Y:S05]  /*4380*/  @!P4 IADD3 R8, P0, PT, R30, 0x580, RZ ;  /* 0x000005801e08c810 */ /* 0x002fea0007f1e0ff */
[----:B--2---:R-:W-:Y:S01]  /*4390*/  @!P4 IMAD.X R2, RZ, RZ, R31, P0 ;  /* 0x000000ffff02c224 */ /* 0x004fe200000e061f */
[----:B---3--:R-:W-:Y:S07]  /*43a0*/  @!P2 BRA `(.L_x_76) ;  /* 0x0000005000b8a947 */ /* 0x008fee0003800000 */
.L_x_167:
[----:B------:R-:W-:Y:S01]  /*43b0*/  @!P4 R2UR UR8, R2 ;  /* 0x000000000208c2ca */ /* 0x000fe200000e0000 */
[----:B------:R-:W-:Y:S01]  /*43c0*/  VOTEU.ALL UP1, P4 ;  /* 0x0000000000ff7886 */ /* 0x000fe20002020000 */
[----:B------:R-:W-:Y:S01]  /*43d0*/  @!P4 R2UR UR9, R8 ;  /* 0x000000000809c2ca */ /* 0x000fe200000e0000 */
[----:B-1----:R-:W-:Y:S01]  /*43e0*/  @!P4 IMAD.MOV.U32 R0, RZ, RZ, 0x2000 ;  /* 0x00002000ff00c424 */ /* 0x002fe200078e00ff */
[----:B------:R-:W-:Y:S01]  /*43f0*/  UMOV UR10, 0x0 ;  /* 0x00000000000a7882 */ /* 0x000fe20000000000 */
[----:B------:R-:W-:Y:S01]  /*4400*/  UMOV UR11, 0x10000000 ;  /* 0x10000000000b7882 */ /* 0x000fe20000000000 */
[----:B------:R-:W-:Y:S01]  /*4410*/  @!UP1 UIADD3 UR32, UPT, UPT, UR7, 0x200, URZ ;  /* 0x0000020007209890 */ /* 0x000fe2000fffe0ff */
[----:B------:R-:W-:Y:S06]  /*4420*/  VOTEU.ALL UP1, P4 ;  /* 0x0000000000ff7886 */ /* 0x000fec0002020000 */
[----:B------:R-:W-:Y:S01]  /*4430*/  IMAD.U32 R9, RZ, RZ, UR8 ;  /* 0x00000008ff097e24 */ /* 0x000fe2000f8e00ff */
[----:B------:R-:W-:Y:S01]  /*4440*/  UPRMT UR8, UR37, 0x654, UR33 ;  /* 0x0000065425087896 */ /* 0x000fe20008000021 */
[----:B------:R-:W-:Y:S03]  /*4450*/  IMAD.U32 R8, RZ, RZ, UR9 ;  /* 0x00000009ff087e24 */ /* 0x000fe6000f8e00ff */
[----:B------:R-:W-:Y:S02]  /*4460*/  @!P4 R2UR UR15, R9 ;  /* 0x00000000090fc2ca */ /* 0x000fe400000e0000 */
[----:B------:R-:W-:Y:S02]  /*4470*/  @!P4 R2UR UR14, R8 ;  /* 0x00000000080ec2ca */ /* 0x000fe400000e0000 */
[----:B------:R-:W-:Y:S05]  /*4480*/  @!P4 IADD3 R8, P0, PT, R30, 0x580, RZ ;  /* 0x000005801e08c810 */ /* 0x000fea0007f1e0ff */
[----:B------:R-:W-:Y:S06]  /*4490*/  @!P4 IMAD.X R2, RZ, RZ, R31, P0 ;  /* 0x000000ffff02c224 */ /* 0x000fec00000e061f */
[----:B------:R1:W-:Y:S01]  /*44a0*/  @!UP1 UTMALDG.3D [UR32], [UR14], desc[UR10] ;  /* 0x00000a200e0095b4 */ /* 0x0003e20008011000 */
[----:B------:R1:W-:Y:S01]  /*44b0*/  @!P4 SYNCS.ARRIVE.TRANS64.RED.A0TR RZ, [UR7+0x60], R0 ;  /* 0x00006000ffffc9a7 */ /* 0x0003e20008300407 */
[----:B------:R-:W-:Y:S01]  /*44c0*/  SYNCS.ARRIVE.TRANS64.RED.A1T0 RZ, [UR8], RZ ;  /* 0x000000ffffff79a7 */ /* 0x000fe20008100408 */
[----:B------:R-:W2:Y:S02]  /*44d0*/  SYNCS.PHASECHK.TRANS64.TRYWAIT P2, [UR7+0x88], R14 ;  /* 0x0000880eff0075a7 */ /* 0x000ea40008041107 */
[----:B-12---:R-:W-:Y:S05]  /*44e0*/  @!P2 BRA `(.L_x_77) ;  /* 0x000000500080a947 */ /* 0x006fea0003800000 */
.L_x_169:
[----:B------:R-:W-:Y:S01]  /*44f0*/  @!P4 R2UR UR8, R2 ;  /* 0x000000000208c2ca */ /* 0x000fe200000e0000 */
[----:B------:R-:W-:Y:S01]  /*4500*/  VOTEU.ALL UP1, P4 ;  /* 0x0000000000ff7886 */ /* 0x000fe20002020000 */
[----:B------:R-:W-:Y:S01]  /*4510*/  @!P4 R2UR UR9, R8 ;  /* 0x000000000809c2ca */ /* 0x000fe200000e0000 */
[----:B-1----:R-:W-:Y:S01]  /*4520*/  @!P4 IMAD.MOV.U32 R0, RZ, RZ, 0x2000 ;  /* 0x00002000ff00c424 */ /* 0x002fe200078e00ff */
[----:B------:R-:W-:Y:S01]  /*4530*/  UMOV UR10, 0x0 ;  /* 0x00000000000a7882 */ /* 0x000fe20000000000 */
[----:B------:R-:W-:Y:S01]  /*4540*/  UMOV UR11, 0x10000000 ;  /* 0x10000000000b7882 */ /* 0x000fe20000000000 */
[----:B------:R-:W-:Y:S02]  /*4550*/  @!UP1 UIADD3 UR26, UPT, UPT, UR34, 0x20, URZ ;  /* 0x00000020221a9890 */ /* 0x000fe4000fffe0ff */
[----:B------:R-:W-:Y:S01]  /*4560*/  @!UP1 UIADD3 UR24, UPT, UPT, UR7, 0x2200, URZ ;  /* 0x0000220007189890 */ /* 0x000fe2000fffe0ff */
[----:B------:R-:W-:Y:S01]  /*4570*/  VOTEU.ALL UP1, P4 ;  /* 0x0000000000ff7886 */ /* 0x000fe20002020000 */
[----:B------:R-:W-:Y:S01]  /*4580*/  UMOV UR27, UR35 ;  /* 0x00000023001b7c82 */ /* 0x000fe20008000000 */
[----:B------:R-:W-:Y:S02]  /*4590*/  UMOV UR28, UR36 ;  /* 0x00000024001c7c82 */ /* 0x000fe40008000000 */
        /* <DEDUP_REMOVED lines=12> */
.L_x_171:
[----:B------:R-:W2:Y:S01]  /*4660*/  LDC.64 R12, c[0x0][0xb18] ;  /* 0x0002c600ff0c7b82 */ /* 0x000ea20000000a00 */
[----:B------:R-:W-:Y:S01]  /*4670*/  @!P4 R2UR UR8, R2 ;  /* 0x000000000208c2ca */ /* 0x000fe200000e0000 */
[----:B------:R-:W-:Y:S01]  /*4680*/  VOTEU.ALL UP1, P4 ;  /* 0x0000000000ff7886 */ /* 0x000fe20002020000 */
[----:B------:R-:W-:Y:S01]  /*4690*/  @!P4 R2UR UR9, R8 ;  /* 0x000000000809c2ca */ /* 0x000fe200000e0000 */
[----:B-1----:R-:W-:Y:S01]  /*46a0*/  @!P4 IMAD.MOV.U32 R0, RZ, RZ, 0x2000 ;  /* 0x00002000ff00c424 */ /* 0x002fe200078e00ff */
[----:B------:R-:W-:Y:S03]  /*46b0*/  UMOV UR10, 0x0 ;  /* 0x00000000000a7882 */ /* 0x000fe60000000000 */
[----:B------:R-:W1:Y:S01]  /*46c0*/  @!P1 LDC R2, c[0x0][0xb0c] ;  /* 0x0002c300ff029b82 */ /* 0x000e620000000800 */
[----:B------:R-:W-:Y:S01]  /*46d0*/  @!UP1 UIADD3 UR18, UPT, UPT, UR34, 0x40, URZ ;  /* 0x0000004022129890 */ /* 0x000fe2000fffe0ff */
[----:B------:R-:W-:Y:S01]  /*46e0*/  @P3 SHF.R.U32.HI R26, RZ, 0x10, R21 ;  /* 0x00000010ff1a3819 */ /* 0x000fe20000011615 */
[----:B------:R-:W-:Y:S01]  /*46f0*/  @!UP1 UIADD3 UR16, UPT, UPT, UR7, 0x4200, URZ ;  /* 0x0000420007109890 */ /* 0x000fe2000fffe0ff */
[----:B------:R-:W-:Y:S01]  /*4700*/  VIADD R28, R28, 0x1 ;  /* 0x000000011c1c7836 */ /* 0x000fe20000000000 */
[----:B------:R-:W-:Y:S01]  /*4710*/  VOTEU.ALL UP1, P4 ;  /* 0x0000000000ff7886 */ /* 0x000fe20002020000 */
[----:B------:R-:W-:Y:S01]  /*4720*/  UMOV UR11, 0x10000000 ;  /* 0x10000000000b7882 */ /* 0x000fe20000000000 */
[----:B------:R-:W-:Y:S01]  /*4730*/  UMOV UR19, UR35 ;  /* 0x0000002300137c82 */ /* 0x000fe20008000000 */
[----:B------:R-:W-:Y:S01]  /*4740*/  IMAD.U32 R9, RZ, RZ, UR8 ;  /* 0x00000008ff097e24 */ /* 0x000fe2000f8e00ff */
[----:B------:R-:W-:Y:S01]  /*4750*/  UMOV UR20, UR36 ;  /* 0x0000002400147c82 */ /* 0x000fe20008000000 */
[----:B------:R-:W-:Y:S01]  /*4760*/  IMAD.U32 R8, RZ, RZ, UR9 ;  /* 0x00000009ff087e24 */ /* 0x000fe2000f8e00ff */
[----:B------:R-:W-:Y:S02]  /*4770*/  UPRMT UR8, UR37, 0x654, UR17 ;  /* 0x0000065425087896 */ /* 0x000fe40008000011 */
[----:B------:R-:W-:Y:S02]  /*4780*/  @!P4 R2UR UR15, R9 ;  /* 0x00000000090fc2ca */ /* 0x000fe400000e0000 */
[----:B------:R-:W-:Y:S02]  /*4790*/  @!P4 R2UR UR14, R8 ;  /* 0x00000000080ec2ca */ /* 0x000fe400000e0000 */
[----:B------:R-:W3:Y:S11]  /*47a0*/  LDC.64 R8, c[0x0][0xb10] ;  /* 0x0002c400ff087b82 */ /* 0x000ef60000000a00 */
[----:B------:R1:W-:Y:S01]  /*47b0*/  @!UP1 UTMALDG.3D [UR16], [UR14], desc[UR10] ;  /* 0x00000a100e0095b4 */ /* 0x0003e20008011000 */
[----:B------:R5:W-:Y:S01]  /*47c0*/  @!P4 SYNCS.ARRIVE.TRANS64.RED.A0TR RZ, [UR7+0x70], R0 ;  /* 0x00007000ffffc9a7 */ /* 0x000be20008300407 */
[C---:B---3--:R-:W-:Y:S01]  /*47d0*/  @!P1 IMAD.HI.U32 R8, R11.reuse, R8, RZ ;  /* 0x000000080b089227 */ /* 0x048fe200078e00ff */
[----:B--2---:R-:W-:Y:S02]  /*47e0*/  @!P1 ISETP.NE.AND P0, PT, R12, 0x1, PT ;  /* 0x000000010c00980c */ /* 0x004fe40003f05270 */
[----:B-1----:R-:W-:Y:S01]  /*47f0*/  @!P1 ISETP.NE.AND P2, PT, R2, 0x1, PT ;  /* 0x000000010200980c */ /* 0x002fe20003f45270 */
[----:B------:R-:W-:Y:S01]  /*4800*/  SYNCS.ARRIVE.TRANS64.RED.A1T0 RZ, [UR8], RZ ;  /* 0x000000ffffff79a7 */ /* 0x000fe20008100408 */
[C---:B------:R-:W-:Y:S01]  /*4810*/  @!P1 IMAD.HI.U32 R13, R10.reuse, R13, RZ ;  /* 0x0000000d0a0d9227 */ /* 0x040fe200078e00ff */
[----:B------:R-:W-:Y:S04]  /*4820*/  @!P1 SHF.R.U32.HI R8, RZ, R9, R8 ;  /* 0x00000009ff089219 */ /* 0x000fe80000011608 */
[----:B------:R-:W-:Y:S01]  /*4830*/  @!P1 SEL R8, R11, R8, !P2 ;  /* 0x000000080b089207 */ /* 0x000fe20005000000 */
[----:B------:R-:W1:Y:S01]  /*4840*/  SYNCS.PHASECHK.TRANS64.TRYWAIT P5, [UR7+0x98], R14 ;  /* 0x0000980eff0075a7 */ /* 0x000e6200080a1107 */
[----:B-----5:R-:W2:Y:S02]  /*4850*/  @!P1 LDC R0, c[0x0][0xb20] ;  /* 0x0002c800ff009b82 */ /* 0x020ea40000000800 */
[----:B--2---:R-:W-:Y:S04]  /*4860*/  @!P1 SHF.R.U32.HI R0, RZ, R0, R13 ;  /* 0x00000000ff009219 */ /* 0x004fe8000001160d */
[----:B------:R-:W-:Y:S05]  /*4870*/  @!P1 SEL R9, R10, R0, !P0 ;  /* 0x000000000a099207 */ /* 0x000fea0004000000 */
[----:B------:R-:W-:Y:S02]  /*4880*/  @!P1 IMAD.IADD R0, R9, 0x1, -R8 ;  /* 0x0000000109009824 */ /* 0x000fe400078e0a08 */
[----:B------:R-:W-:Y:S02]  /*4890*/  @!P1 IMAD.IADD R8, R8, 0x1, -R9 ;  /* 0x0000000108089824 */ /* 0x000fe400078e0a09 */
[----:B------:R-:W-:Y:S02]  /*48a0*/  @!P1 IMAD R11, R0, R2, R11 ;  /* 0x00000002000b9224 */ /* 0x000fe400078e020b */
[----:B------:R-:W-:Y:S01]  /*48b0*/  @!P1 IMAD R10, R8, R12, R10 ;  /* 0x0000000c080a9224 */ /* 0x000fe200078e020a */
[----:B-1----:R-:W-:Y:S06]  /*48c0*/  @!P5 BRA `(.L_x_79) ;  /* 0x0000004c00b8d947 */ /* 0x002fec0003800000 */
.L_x_173:
[----:B------:R-:W-:Y:S01]  /*48d0*/  @!P4 IADD3 R2, P0, PT, R30, 0x580, RZ ;  /* 0x000005801e02c810 */ /* 0x000fe20007f1e0ff */
[----:B------:R-:W-:Y:S01]  /*48e0*/  VOTEU.ALL UP1, P4 ;  /* 0x0000000000ff7886 */ /* 0x000fe20002020000 */
[----:B------:R-:W-:Y:S01]  /*48f0*/  UMOV UR18, 0x0 ;  /* 0x0000000000127882 */ /* 0x000fe20000000000 */
[----:B------:R-:W-:Y:S01]  /*4900*/  UMOV UR19, 0x10000000 ;  /* 0x1000000000137882 */ /* 0x000fe20000000000 */
[----:B------:R-:W-:Y:S01]  /*4910*/  @!P4 R2UR UR9, R2 ;  /* 0x000000000209c2ca */ /* 0x000fe200000e0000 */
[----:B-1----:R-:W-:Y:S01]  /*4920*/  @!P4 IMAD.X R0, RZ, RZ, R31, P0 ;  /* 0x000000ffff00c224 */ /* 0x002fe200000e061f */
[----:B------:R-:W-:Y:S01]  /*4930*/  @!UP1 UIADD3 UR10, UPT, UPT, UR34, 0x60, URZ ;  /* 0x00000060220a9890 */ /* 0x000fe2000fffe0ff */
[----:B------:R-:W-:Y:S01]  /*4940*/  ISETP.NE.AND P0, PT, R28, 0x2, PT ;  /* 0x000000021c00780c */ /* 0x000fe20003f05270 */
[----:B------:R-:W-:Y:S01]  /*4950*/  UMOV UR11, UR35 ;  /* 0x00000023000b7c82 */ /* 0x000fe20008000000 */
[----:B------:R-:W-:Y:S01]  /*4960*/  UMOV UR12, UR36 ;  /* 0x00000024000c7c82 */ /* 0x000fe20008000000 */
[----:B------:R-:W-:Y:S01]  /*4970*/  @!P4 R2UR UR8, R0 ;  /* 0x000000000008c2ca */ /* 0x000fe200000e0000 */
[----:B------:R-:W-:Y:S01]  /*4980*/  IMAD.IADD R14, R10, 0x1, R86 ;  /* 0x000000010a0e7824 */ /* 0x000fe200078e0256 */
[----:B------:R-:W-:Y:S01]  /*4990*/  @P3 R2UR UR36, R26 ;  /* 0x000000001a2432ca */ /* 0x000fe200000e0000 */
[----:B------:R-:W-:Y:S01]  /*49a0*/  IMAD.IADD R15, R11, 0x1, R87 ;  /* 0x000000010b0f7824 */ /* 0x000fe200078e0257 */
[----:B------:R-:W-:Y:S02]  /*49b0*/  SEL R0, RZ, 0x1, P0 ;  /* 0x00000001ff007807 */ /* 0x000fe40000000000 */
[----:B------:R-:W-:Y:S01]  /*49c0*/  LOP3.LUT R29, R29, 0x1, RZ, 0x3c, !PT ;  /* 0x000000011d1d7812 */ /* 0x000fe200078e3cff */
[----:B------:R-:W-:Y:S01]  /*49d0*/  IMAD.U32 R8, RZ, RZ, UR9 ;  /* 0x00000009ff087e24 */ /* 0x000fe2000f8e00ff */
[----:B------:R-:W-:Y:S01]  /*49e0*/  @!UP1 UIADD3 UR9, UPT, UPT, UR7, 0x78, URZ ;  /* 0x0000007807099890 */ /* 0x000fe2000fffe0ff */
[----:B------:R-:W-:Y:S02]  /*49f0*/  LOP3.LUT R27, R27, R0, RZ, 0x3c, !PT ;  /* 0x000000001b1b7212 */ /* 0x000fe400078e3cff */
[----:B------:R-:W-:Y:S02]  /*4a00*/  SEL R28, R28, RZ, P0 ;  /* 0x000000ff1c1c7207 */ /* 0x000fe40000000000 */
[----:B------:R-:W-:Y:S01]  /*4a10*/  IMAD.U32 R9, RZ, RZ, UR8 ;  /* 0x00000008ff097e24 */ /* 0x000fe2000f8e00ff */
[----:B------:R-:W-:Y:S01]  /*4a20*/  @!P4 R2UR UR14, R8 ;  /* 0x00000000080ec2ca */ /* 0x000fe200000e0000 */
[----:B------:R-:W-:Y:S01]  /*4a30*/  @!UP1 UIADD3 UR8, UPT, UPT, UR7, 0x6200, URZ ;  /* 0x0000620007089890 */ /* 0x000fe2000fffe0ff */
[----:B------:R-:W-:Y:S02]  /*4a40*/  VOTEU.ALL UP1, P4 ;  /* 0x0000000000ff7886 */ /* 0x000fe40002020000 */
[----:B------:R-:W-:Y:S11]  /*4a50*/  @!P4 R2UR UR15, R9 ;  /* 0x00000000090fc2ca */ /* 0x000ff600000e0000 */
[----:B------:R-:W-:Y:S02]  /*4a60*/  @!UPT UIADD3 URZ, UPT, UPT, URZ, URZ, URZ ;  /* 0x000000fffffff290 */ /* 0x000fe4000fffe0ff */
[----:B------:R2:W-:Y:S01]  /*4a70*/  @!UP1 UTMALDG.3D [UR8], [UR14], desc[UR18] ;  /* 0x000012080e0095b4 */ /* 0x0005e20008011000 */
[----:B------:R2:W-:Y:S01]  /*4a80*/  @!P4 SYNCS.ARRIVE.TRANS64.RED.A0TR RZ, [UR7+0x78], R25 ;  /* 0x00007819ffffc9a7 */ /* 0x0005e20008300407 */
[----:B------:R-:W-:Y:S01]  /*4a90*/  UPLOP3.LUT UP1, UPT, UPT, UPT, UPT, 0x80, 0x8 ;  /* 0x000000000008789c */ /* 0x000fe20003f2f070 */
[----:B------:R-:W-:Y:S01]  /*4aa0*/  SYNCS.ARRIVE.TRANS64.RED.A1T0 RZ, [UR13], RZ ;  /* 0x000000ffffff79a7 */ /* 0x000fe2000810040d */
[----:B------:R-:W-:Y:S09]  /*4ab0*/  @P3 BRA `(.L_x_80) ;  /* 0xfffffff000a03947 */ /* 0x000ff2000383ffff */
[----:B------:R-:W-:-:S04]  /*4ac0*/  SHF.L.U32 R2, R29, 0x1f, RZ ;  /* 0x0000001f1d027819 */ /* 0x000fc800000006ff */
[----:B------:R-:W1:Y:S02]  /*4ad0*/  SYNCS.PHASECHK.TRANS64.TRYWAIT P0, [UR7+0x80], R2 ;  /* 0x00008002ff0075a7 */ /* 0x000e640008001107 */
[----:B-1----:R-:W-:Y:S05]  /*4ae0*/  @!P0 BRA `(.L_x_81) ;  /* 0x0000004c00488947 */ /* 0x002fea0003800000 */
.L_x_175:
[----:B------:R-:W3:Y:S02]  /*4af0*/  SYNCS.PHASECHK.TRANS64.TRYWAIT P0, [UR7+0x88], R2 ;  /* 0x00008802ff0075a7 */ /* 0x000ee40008001107 */
[----:B---3--:R-:W-:Y:S05]  /*4b00*/  @!P0 BRA `(.L_x_82) ;  /* 0x0000004c00588947 */ /* 0x008fea0003800000 */
.L_x_177:
[----:B------:R-:W3:Y:S02]  /*4b10*/  SYNCS.PHASECHK.TRANS64.TRYWAIT P0, [UR7+0x90], R2 ;  /* 0x00009002ff0075a7 */ /* 0x000ee40008001107 */
[----:B---3--:R-:W-:Y:S05]  /*4b20*/  @!P0 BRA `(.L_x_83) ;  /* 0x0000004c00688947 */ /* 0x008fea0003800000 */
.L_x_179:
[----:B-1----:R-:W-:-:S07]  /*4b30*/  MOV R0, UR7 ;  /* 0x0000000700007c02 */ /* 0x002fce0008000f00 */
.L_x_84:
[----:B-1----:R-:W-:-:S04]  /*4b40*/  SHF.L.U32 R2, R29, 0x1f, RZ ;  /* 0x0000001f1d027819 */ /* 0x002fc800000006ff */
[----:B------:R1:W3:Y:S03]  /*4b50*/  SYNCS.PHASECHK.TRANS64.TRYWAIT P0, [R0+URZ+0x98], R2 ;  /* 0x00009802000075a7 */ /* 0x0002e600080011ff */
[----:B---3--:R-:W-:Y:S05]  /*4b60*/  @!P0 NANOSLEEP.SYNCS 0x989680 ;  /* 0x009896800000895d */ /* 0x008fea0003900000 */
[----:B------:R-:W3:Y:S02]  /*4b70*/  @!P0 SYNCS.PHASECHK.TRANS64 P0, [R0+URZ+0x98], R2 ;  /* 0x00009802000085a7 */ /* 0x000ee400080010ff */
[----:B--23--:R-:W-:Y:S05]  /*4b80*/  @P0 EXIT ;  /* 0x000000000000094d */ /* 0x00cfea0003800000 */
[----:B------:R-:W-:Y:S05]  /*4b90*/  BRA `(.L_x_84) ;  /* 0xfffffffc00e87947 */ /* 0x000fea000383ffff */
.L_x_69:
[----:B------:R-:W-:-:S06]  /*4ba0*/  UISETP.GE.AND UP1, UPT, UR8, 0x4, UPT ;  /* 0x000000040800788c */ /* 0x000fcc000bf26270 */
[----:B------:R-:W-:-:S13]  /*4bb0*/  PLOP3.LUT P0, PT, PT, PT, UP1, 0x80, 0x8 ;  /* 0x000000000008781c */ /* 0x000fda0003f0f018 */
[----:B------:R-:W-:Y:S05]  /*4bc0*/  @!P0 EXIT ;  /* 0x000000000000894d */ /* 0x000fea0003800000 */
[----:B------:R-:W-:Y:S01]  /*4bd0*/  BAR.SYNC.DEFER_BLOCKING 0x6, 0xa0 ;  /* 0x0182800000007b1d */ /* 0x000fe20000010000 */
[C---:B------:R-:W-:Y:S01]  /*4be0*/  IMAD.SHL.U32 R2, R101.reuse, 0x20, RZ ;  /* 0x0000002065027824 */ /* 0x040fe200078e00ff */
[C---:B------:R-:W-:Y:S01]  /*4bf0*/  SHF.L.U32 R46, R101.reuse, 0x10, RZ ;  /* 0x00000010652e7819 */ /* 0x040fe200000006ff */
[C---:B------:R-:W-:Y:S01]  /*4c00*/  IMAD.SHL.U32 R100, R101.reuse, 0x4, RZ ;  /* 0x0000000465647824 */ /* 0x040fe200078e00ff */
[C---:B------:R-:W-:Y:S01]  /*4c10*/  LOP3.LUT R102, R101.reuse, 0x60, RZ, 0xc0, !PT ;  /* 0x0000006065667812 */ /* 0x040fe200078ec0ff */
[----:B------:R-:W-:Y:S01]  /*4c20*/  HFMA2 R97, -RZ, RZ, 0, 5.9604644775390625e-08 ;  /* 0x00000001ff617431 */ /* 0x000fe200000001ff */
[----:B------:R-:W-:Y:S02]  /*4c30*/  UMOV UR48, 0x400 ;  /* 0x0000040000307882 */ /* 0x000fe40000000000 */
[----:B------:R-:W1:Y:S01]  /*4c40*/  LDC R91, c[0x0][0x370] ;  /* 0x0000dc00ff5b7b82 */ /* 0x000e620000000800 */
[----:B------:R-:W-:Y:S01]  /*4c50*/  ULEA UR48, UR37, UR48, 0x18 ;  /* 0x0000003025307291 */ /* 0x000fe2000f8ec0ff */
[----:B------:R-:W-:Y:S01]  /*4c60*/  LOP3.LUT R3, R2, 0xc0, RZ, 0xc0, !PT ;  /* 0x000000c002037812 */ /* 0x000fe200078ec0ff */
[----:B------:R-:W-:Y:S01]  /*4c70*/  HFMA2 R95, -RZ, RZ, 0, 0 ;  /* 0x00000000ff5f7431 */ /* 0x000fe200000001ff */
[----:B------:R-:W-:Y:S01]  /*4c80*/  LOP3.LUT R99, R101, 0x2, RZ, 0xc0, !PT ;  /* 0x0000000265637812 */ /* 0x000fe200078ec0ff */
[----:B------:R-:W-:Y:S01]  /*4c90*/  UIADD3 UR4, UPT, UPT, UR48, 0x200, URZ ;  /* 0x0000020030047890 */ /* 0x000fe2000fffe0ff */
[----:B------:R-:W-:Y:S01]  /*4ca0*/  LOP3.LUT R100, R3, 0x18, R100, 0xf8, !PT ;  /* 0x0000001803647812 */ /* 0x000fe200078ef864 */
[----:B------:R-:W-:Y:S01]  /*4cb0*/  IMAD.MOV.U32 R45, RZ, RZ, RZ ;  /* 0x000000ffff2d7224 */ /* 0x000fe200078e00ff */
[----:B------:R-:W2:Y:S01]  /*4cc0*/  LDC R42, c[0x0][0xb0c] ;  /* 0x0002c300ff2a7b82 */ /* 0x000ea20000000800 */
[----:B------:R-:W-:Y:S01]  /*4cd0*/  LOP3.LUT R46, R46, 0x600000, RZ, 0xc0, !PT ;  /* 0x006000002e2e7812 */ /* 0x000fe200078ec0ff */
[----:B------:R-:W-:Y:S01]  /*4ce0*/  IMAD.MOV.U32 R105, RZ, RZ, RZ ;  /* 0x000000ffff697224 */ /* 0x000fe200078e00ff */
[----:B------:R-:W-:Y:S01]  /*4cf0*/  LOP3.LUT R100, R100, 0xf20, R2, 0xf8, !PT ;  /* 0x00000f2064647812 */ /* 0x000fe200078ef802 */
[----:B------:R-:W-:Y:S01]  /*4d00*/  IMAD.U32 R93, RZ, RZ, UR4 ;  /* 0x00000004ff5d7e24 */ /* 0x000fe2000f8e00ff */
[----:B------:R-:W-:Y:S01]  /*4d10*/  LOP3.LUT R101, R101, 0x4, RZ, 0xc0, !PT ;  /* 0x0000000465657812 */ /* 0x000fe200078ec0ff */
[----:B------:R-:W4:Y:S01]  /*4d20*/  LDCU.64 UR52, c[0x0][0x348] ;  /* 0x00006900ff3477ac */ /* 0x000f220008000a00 */
[----:B------:R-:W-:Y:S01]  /*4d30*/  MOV R96, RZ ;  /* 0x000000ff00607202 */ /* 0x000fe20000000f00 */
[----:B------:R-:W1:Y:S01]  /*4d40*/  LDC R89, c[0x0][0xb20] ;  /* 0x0002c800ff597b82 */ /* 0x000e620000000800 */
[----:B------:R-:W3:Y:S01]  /*4d50*/  LDS R0, [UR48+0x160] ;  /* 0x00016030ff007984 */ /* 0x000ee20008000800 */
[----:B------:R-:W-:Y:S01]  /*4d60*/  IMAD R100, R100, 0x2, R93 ;  /* 0x0000000264647824 */ /* 0x000fe200078e025d */
[----:B------:R-:W1:Y:S03]  /*4d70*/  LDCU.64 UR38, c[0x0][0x888] ;  /* 0x00011100ff2677ac */ /* 0x000e660008000a00 */
[--C-:B------:R-:W-:Y:S01]  /*4d80*/  IMAD R99, R99, -0x10, R100.reuse ;  /* 0xfffffff063637824 */ /* 0x100fe200078e0264 */
[----:B------:R-:W1:Y:S01]  /*4d90*/  LDCU.64 UR44, c[0x0][0x890] ;  /* 0x00011200ff2c77ac */ /* 0x000e620008000a00 */
[----:B------:R-:W1:Y:S01]  /*4da0*/  LDC R41, c[0x0][0xb30] ;  /* 0x0002cc00ff297b82 */ /* 0x000e620000000800 */
[----:B------:R-:W-:Y:S01]  /*4db0*/  IMAD R98, R101, -0x10, R100 ;  /* 0xfffffff065627824 */ /* 0x000fe200078e0264 */
[----:B------:R-:W-:Y:S01]  /*4dc0*/  UMOV UR49, URZ ;  /* 0x000000ff00317c82 */ /* 0x000fe20008000000 */
[----:B------:R-:W-:-:S05]  /*4dd0*/  UMOV UR51, URZ ;  /* 0x000000ff00337c82 */ /* 0x000fca0008000000 */
[----:B------:R-:W1:Y:S08]  /*4de0*/  LDC.64 R84, c[0x0][0xb10] ;  /* 0x0002c400ff547b82 */ /* 0x000e700000000a00 */
[----:B------:R-:W1:Y:S08]  /*4df0*/  LDC.64 R38, c[0x0][0xb18] ;  /* 0x0002c600ff267b82 */ /* 0x000e700000000a00 */
[----:B------:R-:W1:Y:S08]  /*4e00*/  LDC.64 R36, c[0x0][0xb28] ;  /* 0x0002ca00ff247b82 */ /* 0x000e700000000a00 */
[----:B------:R-:W1:Y:S01]  /*4e10*/  LDC.64 R82, c[0x0][0x8b0] ;  /* 0x00022c00ff527b82 */ /* 0x000e620000000a00 */
[----:B---3--:R-:W-:-:S07]  /*4e20*/  IMAD.IADD R46, R0, 0x1, R46 ;  /* 0x00000001002e7824 */ /* 0x008fce00078e022e */
[----:B------:R-:W3:Y:S08]  /*4e30*/  LDC.64 R80, c[0x0][0x8a8] ;  /* 0x00022a00ff507b82 */ /* 0x000ef00000000a00 */
[----:B--2-4-:R-:W1:Y:S02]  /*4e40*/  LDC R90, c[0x0][0x374] ;  /* 0x0000dd00ff5a7b82 */ /* 0x014e640000000800 */
.L_x_128:
[----:B------:R-:W-:Y:S02]  /*4e50*/  LEA R0, R105, UR48, 0x3 ;  /* 0x0000003069007c11 */ /* 0x000fe4000f8e18ff */
[----:B------:R-:W-:Y:S02]  /*4e60*/  SHF.L.U32 R2, R95, 0x1f, RZ ;  /* 0x0000001f5f027819 */ /* 0x000fe400000006ff */
[----:B-1----:R-:W-:Y:S02]  /*4e70*/  LEA R16, R105, UR48, 0x4 ;  /* 0x0000003069107c11 */ /* 0x002fe4000f8e20ff */
[----:B------:R-:W2:Y:S02]  /*4e80*/  SYNCS.PHASECHK.TRANS64.TRYWAIT P0, [R0+URZ+0xb0], R2 ;  /* 0x0000b002000075a7 */ /* 0x000ea400080011ff */
[----:B--23--:R-:W-:Y:S05]  /*4e90*/  @!P0 BRA `(.L_x_85) ;  /* 0x0000004800a48947 */ /* 0x00cfea0003800000 */
.L_x_180:
[----:B------:R-:W4:Y:S01]  /*4ea0*/  LDC.64 R10, c[0x0][0xb10] ;  /* 0x0002c400ff0a7b82 */ /* 0x000f220000000a00 */
[----:B------:R-:W3:Y:S01]  /*4eb0*/  LDS.128 R16, [R16+0x140] ;  /* 0x0001400010107984 */ /* 0x000ee20000000c00 */
[----:B-1----:R-:W-:Y:S01]  /*4ec0*/  ISETP.NE.AND P1, PT, R41, 0x1, PT ;  /* 0x000000012900780c */ /* 0x002fe20003f25270 */
[----:B--2---:R-:W-:Y:S01]  /*4ed0*/  VIADD R0, R0, 0xc0 ;  /* 0x000000c000007836 */ /* 0x004fe20000000000 */
[----:B------:R-:W-:Y:S04]  /*4ee0*/  ISETP.GE.AND P0, PT, R40, 0x1, PT ;  /* 0x000000012800780c */ /* 0x000fe80003f06270 */
[----:B------:R-:W1:Y:S01]  /*4ef0*/  LDC.64 R8, c[0x0][0xb18] ;  /* 0x0002c600ff087b82 */ /* 0x000e620000000a00 */
[----:B------:R-:W-:Y:S01]  /*4f00*/  PRMT R0, RZ, 0x654, R0 ;  /* 0x00000654ff007816 */ /* 0x000fe20000000000 */
[----:B------:R-:W-:Y:S01]  /*4f10*/  @!PT LDS RZ, [RZ] ;  /* 0x00000000fffff984 */ /* 0x000fe20000000800 */
[----:B------:R-:W-:Y:S01]  /*4f20*/  @!PT LDS RZ, [RZ] ;  /* 0x00000000fffff984 */ /* 0x000fe20000000800 */
[----:B------:R-:W-:Y:S01]  /*4f30*/  @!PT LDS RZ, [RZ] ;  /* 0x00000000fffff984 */ /* 0x000fe20000000800 */
[----:B------:R-:W-:Y:S01]  /*4f40*/  @!PT LDS RZ, [RZ] ;  /* 0x00000000fffff984 */ /* 0x000fe20000000800 */
[----:B------:R2:W-:Y:S06]  /*4f50*/  MEMBAR.ALL.CTA ;  /* 0x0000000000007992 */ /* 0x0005ec0000008000 */
[----:B--2---:R-:W2:Y:S01]  /*4f60*/  FENCE.VIEW.ASYNC.S ;  /* 0x00000000000073c6 */ /* 0x004ea20000000000 */
[----:B------:R-:W1:Y:S08]  /*4f70*/  @!P1 LDC R12, c[0x0][0xb20] ;  /* 0x0002c800ff0c9b82 */ /* 0x000e700000000800 */
[----:B------:R-:W1:Y:S01]  /*4f80*/  @!P1 LDC R7, c[0x0][0xb0c] ;  /* 0x0002c300ff079b82 */ /* 0x000e620000000800 */
[----:B--2---:R2:W-:Y:S01]  /*4f90*/  SYNCS.ARRIVE.TRANS64.RED.A1T0 RZ, [R0+URZ], RZ ;  /* 0x000000ff00ff79a7 */ /* 0x0045e200081004ff */
[----:B---3--:R-:W-:Y:S04]  /*4fa0*/  LOP3.LUT P4, RZ, R18, 0x1, RZ, 0xc0, !PT ;  /* 0x0000000112ff7812 */ /* 0x008fe8000788c0ff */
[----:B------:R-:W-:Y:S09]  /*4fb0*/  P2R R103, PR, RZ, 0x10 ;  /* 0x00000010ff677803 */ /* 0x000ff20000000000 */
[----:B------:R-:W-:Y:S02]  /*4fc0*/  @P4 MOV R44, R16 ;  /* 0x00000010002c4202 */ /* 0x000fe40000000f00 */
[----:B------:R-:W-:Y:S01]  /*4fd0*/  @P4 LOP3.LUT R43, R17, 0xffff, RZ, 0xc0, !PT ;  /* 0x0000ffff112b4812 */ /* 0x000fe200078ec0ff */
[----:B--2-4-:R-:W-:Y:S06]  /*4fe0*/  @!P0 BRA `(.L_x_86) ;  /* 0x0000000000a48947 */ /* 0x014fec0003800000 */
[----:B------:R-:W-:Y:S01]  /*4ff0*/  IMAD.HI.U32 R0, R90, R39, RZ ;  /* 0x000000275a007227 */ /* 0x000fe200078e00ff */
[----:B------:R-:W-:Y:S02]  /*5000*/  ISETP.NE.AND P0, PT, R38, 0x1, PT ;  /* 0x000000012600780c */ /* 0x000fe40003f05270 */
[----:B------:R-:W-:Y:S01]  /*5010*/  ISETP.NE.AND P2, PT, R40, 0x1, PT ;  /* 0x000000012800780c */ /* 0x000fe20003f45270 */
[----:B------:R-:W-:Y:S01]  /*5020*/  IMAD.HI.U32 R4, R91, R84, RZ ;  /* 0x000000545b047227 */ /* 0x000fe200078e00ff */
[----:B------:R-:W-:Y:S02]  /*5030*/  SHF.R.U32.HI R0, RZ, R89, R0 ;  /* 0x00000059ff007219 */ /* 0x000fe40000011600 */
[----:B------:R-:W-:Y:S01]  /*5040*/  ISETP.NE.AND P3, PT, R42, 0x1, PT ;  /* 0x000000012a00780c */ /* 0x000fe20003f65270 */
[----:B------:R-:W-:Y:S01]  /*5050*/  IMAD.HI.U32 R6, R43, R39, RZ ;  /* 0x000000272b067227 */ /* 0x000fe200078e00ff */
[-C--:B------:R-:W-:Y:S02]  /*5060*/  SHF.R.U32.HI R4, RZ, R85.reuse, R4 ;  /* 0x00000055ff047219 */ /* 0x080fe40000011604 */
[----:B------:R-:W-:Y:S01]  /*5070*/  SEL R0, R90, R0, !P0 ;  /* 0x000000005a007207 */ /* 0x000fe20004000000 */
[----:B------:R-:W-:Y:S01]  /*5080*/  IMAD.HI.U32 R5, R44, R84, RZ ;  /* 0x000000542c057227 */ /* 0x000fe200078e00ff */
[----:B------:R-:W-:Y:S03]  /*5090*/  SEL R4, R91, R4, !P3 ;  /* 0x000000045b047207 */ /* 0x000fe60005800000 */
[-C--:B------:R-:W-:Y:S01]  /*50a0*/  IMAD.HI.U32 R3, R0, R36.reuse, RZ ;  /* 0x0000002400037227 */ /* 0x080fe200078e00ff */
[----:B------:R-:W-:Y:S03]  /*50b0*/  SHF.R.U32.HI R5, RZ, R85, R5 ;  /* 0x00000055ff057219 */ /* 0x000fe60000011605 */
[----:B------:R-:W-:Y:S01]  /*50c0*/  IMAD.HI.U32 R2, R4, R36, RZ ;  /* 0x0000002404027227 */ /* 0x000fe200078e00ff */
[----:B------:R-:W-:Y:S02]  /*50d0*/  @P2 SHF.R.U32.HI R0, RZ, R37, R3 ;  /* 0x00000025ff002219 */ /* 0x000fe40000011603 */
[----:B------:R-:W-:Y:S02]  /*50e0*/  SHF.R.U32.HI R3, RZ, R89, R6 ;  /* 0x00000059ff037219 */ /* 0x000fe40000011606 */
[----:B------:R-:W-:Y:S01]  /*50f0*/  @P2 SHF.R.U32.HI R4, RZ, R37, R2 ;  /* 0x00000025ff042219 */ /* 0x000fe20000011602 */
[----:B------:R-:W-:Y:S01]  /*5100*/  IMAD R0, R40, R0, RZ ;  /* 0x0000000028007224 */ /* 0x000fe200078e02ff */
[----:B------:R-:W-:Y:S02]  /*5110*/  SEL R3, R43, R3, !P0 ;  /* 0x000000032b037207 */ /* 0x000fe40004000000 */
[----:B------:R-:W-:Y:S01]  /*5120*/  SEL R2, R44, R5, !P3 ;  /* 0x000000052c027207 */ /* 0x000fe20005800000 */
[----:B------:R-:W-:Y:S01]  /*5130*/  IMAD R5, R40, R4, RZ ;  /* 0x0000000428057224 */ /* 0x000fe200078e02ff */
[C---:B------:R-:W-:Y:S01]  /*5140*/  ISETP.GE.AND P0, PT, R3.reuse, R0, PT ;  /* 0x000000000300720c */ /* 0x040fe20003f06270 */
[C---:B------:R-:W-:Y:S03]  /*5150*/  IMAD.HI.U32 R0, R3.reuse, R36, RZ ;  /* 0x0000002403007227 */ /* 0x040fe600078e00ff */
[C---:B------:R-:W-:Y:S02]  /*5160*/  ISETP.GE.OR P0, PT, R2.reuse, R5, P0 ;  /* 0x000000050200720c */ /* 0x040fe40000706670 */
[----:B------:R-:W-:Y:S04]  /*5170*/  SHF.R.U32.HI R0, RZ, R37, R0 ;  /* 0x00000025ff007219 */ /* 0x000fe80000011600 */
[C---:B------:R-:W-:Y:S05]  /*5180*/  SEL R6, R3.reuse, R0, !P2 ;  /* 0x0000000003067207 */ /* 0x040fea0005000000 */
        /* <DEDUP_REMOVED lines=14> */
[----:B------:R-:W-:Y:S07]  /*5270*/  IMAD R43, R3, R38, R43 ;  /* 0x00000026032b7224 */ /* 0x000fee00078e022b */
.L_x_86:
[----:B-1----:R-:W-:Y:S01]  /*5280*/  @!P1 ISETP.NE.AND P0, PT, R8, 0x1, PT ;  /* 0x000000010800980c */ /* 0x002fe20003f05270 */
[----:B------:R-:W-:Y:S01]  /*5290*/  @!P1 IMAD.HI.U32 R2, R43, R9, RZ ;  /* 0x000000092b029227 */ /* 0x000fe200078e00ff */
[----:B------:R-:W-:Y:S01]  /*52a0*/  R2UR UR42, R15 ;  /* 0x000000000f2a72ca */ /* 0x000fe200000e0000 */
[----:B------:R-:W-:Y:S01]  /*52b0*/  BSSY.RECONVERGENT B6, `(.L_x_87) ;  /* 0x0000031000067945 */ /* 0x000fe20003800200 */
[----:B------:R-:W-:Y:S01]  /*52c0*/  R2UR UR41, R14 ;  /* 0x000000000e2972ca */ /* 0x000fe200000e0000 */
[C---:B------:R-:W-:Y:S01]  /*52d0*/  @!P1 IMAD.HI.U32 R0, R44.reuse, R10, RZ ;  /* 0x0000000a2c009227 */ /* 0x040fe200078e00ff */
[----:B------:R-:W-:Y:S02]  /*52e0*/  @!P1 SHF.R.U32.HI R2, RZ, R12, R2 ;  /* 0x0000000cff029219 */ /* 0x000fe40000011602 */
[----:B------:R-:W-:Y:S01]  /*52f0*/  @!P1 ISETP.NE.AND P2, PT, R7, 0x1, PT ;  /* 0x000000010700980c */ /* 0x000fe20003f45270 */
[----:B------:R-:W-:Y:S01]  /*5300*/  VIADD R105, R105, 0x1 ;  /* 0x0000000169697836 */ /* 0x000fe20000000000 */
[----:B------:R-:W-:Y:S02]  /*5310*/  @!P1 SEL R2, R43, R2, !P0 ;  /* 0x000000022b029207 */ /* 0x000fe40004000000 */
[----:B------:R-:W-:Y:S02]  /*5320*/  @!P1 SHF.R.U32.HI R0, RZ, R11, R0 ;  /* 0x0000000bff009219 */ /* 0x000fe40000011600 */
[----:B------:R-:W-:Y:S01]  /*5330*/  LOP3.LUT P0, RZ, R93, 0x1b0, RZ, 0xc0, !PT ;  /* 0x000001b05dff7812 */ /* 0x000fe2000780c0ff */
[----:B------:R-:W-:Y:S01]  /*5340*/  USHF.L.U32 UR42, UR42, 0x7, URZ ;  /* 0x000000072a2a7899 */ /* 0x000fe200080006ff */
[----:B------:R-:W-:Y:S01]  /*5350*/  @!P1 SEL R3, R44, R0, !P2 ;  /* 0x000000002c039207 */ /* 0x000fe20005000000 */
[----:B------:R-:W-:Y:S01]  /*5360*/  USHF.L.U32 UR41, UR41, 0x7, URZ ;  /* 0x0000000729297899 */ /* 0x000fe200080006ff */
[----:B------:R-:W-:Y:S03]  /*5370*/  @P4 SHF.R.U32.HI R94, RZ, 0x10, R17 ;  /* 0x00000010ff5e4819 */ /* 0x000fe60000011611 */
[----:B------:R-:W-:Y:S02]  /*5380*/  @!P1 IMAD.IADD R0, R2, 0x1, -R3 ;  /* 0x0000000102009824 */ /* 0x000fe400078e0a03 */
[----:B------:R-:W-:Y:S02]  /*5390*/  @!P1 IMAD.IADD R2, R3, 0x1, -R2 ;  /* 0x0000000103029824 */ /* 0x000fe400078e0a02 */
[----:B------:R-:W-:Y:S02]  /*53a0*/  @!P1 IMAD R44, R0, R7, R44 ;  /* 0x00000007002c9224 */ /* 0x000fe400078e022c */
[----:B------:R-:W-:Y:S01]  /*53b0*/  @!P1 IMAD R43, R2, R8, R43 ;  /* 0x00000008022b9224 */ /* 0x000fe200078e022b */
[----:B------:R-:W-:Y:S06]  /*53c0*/  @!P0 BRA `(.L_x_88) ;  /* 0x00000000007c8947 */ /* 0x000fec0003800000 */
[----:B------:R-:W1:Y:S01]  /*53d0*/  LDCU.64 UR8, c[0x4][0x80] ;  /* 0x01001000ff0877ac */ /* 0x000e620008000a00 */
[----:B------:R-:W-:Y:S01]  /*53e0*/  MOV R2, 0x0 ;  /* 0x0000000000027802 */ /* 0x000fe20000000f00 */
[----:B------:R-:W-:Y:S02]  /*53f0*/  HFMA2 R12, -RZ, RZ, 0, 5.9604644775390625e-08 ;  /* 0x00000001ff0c7431 */ /* 0x000fe400000001ff */
[----:B------:R-:W-:Y:S01]  /*5400*/  IMAD.MOV.U32 R8, RZ, RZ, 0x70 ;  /* 0x00000070ff087424 */ /* 0x000fe200078e00ff */
[----:B------:R2:W3:Y:S01]  /*5410*/  LDC.64 R14, c[0x4][R2] ;  /* 0x01000000020e7b82 */ /* 0x0004e20000000a00 */
[----:B------:R-:W4:Y:S01]  /*5420*/  LDCU.64 UR6, c[0x4][0x88] ;  /* 0x01001100ff0677ac */ /* 0x000f220008000a00 */
[----:B------:R-:W-:Y:S01]  /*5430*/  IMAD.MOV.U32 R13, RZ, RZ, RZ ;  /* 0x000000ffff0d7224 */ /* 0x000fe200078e00ff */
[----:B------:R-:W2:Y:S01]  /*5440*/  LDCU.64 UR4, c[0x4][0x8] ;  /* 0x01000100ff0477ac */ /* 0x000ea20008000a00 */
[----:B-1----:R-:W-:Y:S01]  /*5450*/  MOV R5, UR9 ;  /* 0x0000000900057c02 */ /* 0x002fe20008000f00 */
[----:B------:R-:W-:Y:S01]  /*5460*/  IMAD.U32 R4, RZ, RZ, UR8 ;  /* 0x00000008ff047e24 */ /* 0x000fe2000f8e00ff */
[----:B----4-:R-:W-:Y:S01]  /*5470*/  MOV R7, UR7 ;  /* 0x0000000700077c02 */ /* 0x010fe20008000f00 */
[----:B------:R-:W-:Y:S01]  /*5480*/  IMAD.U32 R6, RZ, RZ, UR6 ;  /* 0x00000006ff067e24 */ /* 0x000fe2000f8e00ff */
[----:B--2---:R-:W-:Y:S01]  /*5490*/  MOV R11, UR5 ;  /* 0x00000005000b7c02 */ /* 0x004fe20008000f00 */
[----:B------:R-:W-:Y:S02]  /*54a0*/  IMAD.U32 R10, RZ, RZ, UR4 ;  /* 0x00000004ff0a7e24 */ /* 0x000fe4000f8e00ff */
[----:B------:R-:W-:Y:S07]  /*54b0*/  LEPC R20, `(.L_x_89) ;  /* 0x000000001014794e */ /* 0x000fee0000000000 */
[----:B---3-5:R-:W-:Y:S05]  /*54c0*/  CALL.ABS.NOINC R14 ;  /* 0x000000000e007343 */ /* 0x028fea0003c00000 */
.L_x_89:
[----:B------:R-:W1:Y:S01]  /*54d0*/  LDCU.64 UR8, c[0x4][0x80] ;  /* 0x01001000ff0877ac */ /* 0x000e620008000a00 */
[----:B------:R-:W2:Y:S01]  /*54e0*/  LDC.64 R2, c[0x4][R2] ;  /* 0x0100000002027b82 */ /* 0x000ea20000000a00 */
[----:B------:R-:W-:Y:S02]  /*54f0*/  HFMA2 R12, -RZ, RZ, 0, 5.9604644775390625e-08 ;  /* 0x00000001ff0c7431 */ /* 0x000fe400000001ff */
[----:B------:R-:W-:Y:S02]  /*5500*/  IMAD.MOV.U32 R8, RZ, RZ, 0x70 ;  /* 0x00000070ff087424 */ /* 0x000fe400078e00ff */
[----:B------:R-:W-:Y:S01]  /*5510*/  IMAD.MOV.U32 R13, RZ, RZ, RZ ;  /* 0x000000ffff0d7224 */ /* 0x000fe200078e00ff */
[----:B------:R-:W3:Y:S01]  /*5520*/  LDCU.64 UR6, c[0x4][0x88] ;  /* 0x01001100ff0677ac */ /* 0x000ee20008000a00 */
[----:B------:R-:W4:Y:S01]  /*5530*/  LDCU.64 UR4, c[0x4][0x8] ;  /* 0x01000100ff0477ac */ /* 0x000f220008000a00 */
[----:B-1----:R-:W-:Y:S02]  /*5540*/  MOV R4, UR8 ;  /* 0x0000000800047c02 */ /* 0x002fe40008000f00 */
[----:B------:R-:W-:Y:S02]  /*5550*/  MOV R5, UR9 ;  /* 0x0000000900057c02 */ /* 0x000fe40008000f00 */
[----:B---3--:R-:W-:Y:S01]  /*5560*/  MOV R7, UR7 ;  /* 0x0000000700077c02 */ /* 0x008fe20008000f00 */
[----:B------:R-:W-:Y:S01]  /*5570*/  IMAD.U32 R6, RZ, RZ, UR6 ;  /* 0x00000006ff067e24 */ /* 0x000fe2000f8e00ff */
[----:B----4-:R-:W-:Y:S01]  /*5580*/  MOV R11, UR5 ;  /* 0x00000005000b7c02 */ /* 0x010fe20008000f00 */
[----:B------:R-:W-:Y:S02]  /*5590*/  IMAD.U32 R10, RZ, RZ, UR4 ;  /* 0x00000004ff0a7e24 */ /* 0x000fe4000f8e00ff */
[----:B------:R-:W-:Y:S07]  /*55a0*/  LEPC R20, `(.L_x_88) ;  /* 0x000000001014794e */ /* 0x000fee0000000000 */
[----:B--2---:R-:W-:Y:S05]  /*55b0*/  CALL.ABS.NOINC R2 ;  /* 0x0000000002007343 */ /* 0x004fea0003c00000 */
.L_x_88:
[----:B------:R-:W-:Y:S05]  /*55c0*/  BSYNC.RECONVERGENT B6 ;  /* 0x0000000000067941 */ /* 0x000fea0003800200 */
.L_x_87:
[----:B------:R-:W-:Y:S01]  /*55d0*/  ISETP.NE.U32.AND P4, PT, R82, RZ, PT ;  /* 0x000000ff5200720c */ /* 0x000fe20003f85070 */
[----:B------:R-:W-:Y:S01]  /*55e0*/  UISETP.NE.AND UP2, UPT, UR50, URZ, UPT ;  /* 0x000000ff3200728c */ /* 0x000fe2000bf45270 */
[----:B------:R-:W-:Y:S01]  /*55f0*/  ISETP.NE.U32.AND P2, PT, RZ, UR38, PT ;  /* 0x00000026ff007c0c */ /* 0x000fe2000bf45070 */
[----:B------:R-:W-:Y:S01]  /*5600*/  UISETP.NE.U32.AND UP1, UPT, UR44, URZ, UPT ;  /* 0x000000ff2c00728c */ /* 0x000fe2000bf25070 */
[----:B------:R-:W-:Y:S01]  /*5610*/  ISETP.NE.AND.EX P4, PT, R83, RZ, PT, P4 ;  /* 0x000000ff5300720c */ /* 0x000fe20003f85340 */
[----:B------:R-:W-:Y:S01]  /*5620*/  UPLOP3.LUT UP0, UPT, UPT, UPT, UPT, 0x40, 0x4 ;  /* 0x000000000004789c */ /* 0x000fe20003f0e870 */
[----:B------:R-:W-:Y:S01]  /*5630*/  ISETP.NE.AND.EX P2, PT, RZ, UR39, PT, P2 ;  /* 0x00000027ff007c0c */ /* 0x000fe2000bf45320 */
[----:B------:R-:W-:Y:S01]  /*5640*/  UISETP.NE.AND.EX UP1, UPT, UR45, URZ, UPT, UP1 ;  /* 0x000000ff2d00728c */ /* 0x000fe2000bf25310 */
[----:B------:R-:W-:Y:S04]  /*5650*/  PLOP3.LUT P1, PT, PT, PT, UP2, 0x80, 0x8 ;  /* 0x000000000008781c */ /* 0x000fe80003f2f028 */
[----:B------:R-:W-:Y:S06]  /*5660*/  @UP2 UPLOP3.LUT UP0, UPT, UPT, UPT, UP1, 0x80, 0x8 ;  /* 0x000000000008289c */ /* 0x000fec0003f0f010 */
[----:B------:R-:W-:Y:S01]  /*5670*/  PLOP3.LUT P0, PT, PT, PT, UP0, 0x80, 0x8 ;  /* 0x000000000008781c */ /* 0x000fe20003f0f008 */
[----:B------:R-:W-:Y:S01]  /*5680*/  @!UPT UIADD3 URZ, UPT, UPT, URZ, URZ, URZ ;  /* 0x000000fffffff290 */ /* 0x000fe2000fffe0ff */
[----:B------:R-:W-:Y:S11]  /*5690*/  BRA.U !UP1, `(.L_x_90) ;  /* 0x0000000109387547 */ /* 0x000ff6000b800000 */
[----:B------:R-:W-:Y:S01]  /*56a0*/  UISETP.NE.U32.AND UP0, UPT, UR38, URZ, UPT ;  /* 0x000000ff2600728c */ /* 0x000fe2000bf05070 */
[----:B------:R-:W-:Y:S02]  /*56b0*/  HFMA2 R0, -RZ, RZ, 0, 5.9604644775390625e-08 ;  /* 0x00000001ff007431 */ /* 0x000fe400000001ff */
[----:B------:R-:W-:Y:S01]  /*56c0*/  IMAD.MOV.U32 R88, RZ, RZ, 0x1 ;  /* 0x00000001ff587424 */ /* 0x000fe200078e00ff */
[----:B------:R-:W-:Y:S06]  /*56d0*/  UISETP.NE.AND.EX UP0, UPT, UR39, URZ, UPT, UP0 ;  /* 0x000000ff2700728c */ /* 0x000fec000bf05300 */
[----:B------:R-:W-:Y:S05]  /*56e0*/  PLOP3.LUT P3, PT, PT, PT, UP0, 0x80, 0x8 ;  /* 0x000000000008781c */ /* 0x000fea0003f6f008 */
[----:B------:R-:W1:Y:S01]  /*56f0*/  @UP0 LDCU.64 UR6, c[0x0][0x888] ;  /* 0x00011100ff0607ac */ /* 0x000e620008000a00 */
[----:B------:R-:W-:Y:S07]  /*5700*/  @UP0 UIMAD UR4, UR36, UR44, URZ ;  /* 0x0000002c240402a4 */ /* 0x000fee000f8e02ff */
[----:B------:R-:W-:Y:S01]  /*5710*/  @!P3 PRMT R88, R0, 0x7610, R88 ;  /* 0x000076100058b816 */ /* 0x000fe20000000058 */
[----:B-1----:R-:W-:Y:S03]  /*5720*/  @UP0 UIMAD.WIDE UR6, UR4, 0x4, UR6 ;  /* 0x00000004040608a5 */ /* 0x002fe6000f8e0206 */
[----:B------:R-:W1:Y:S03]  /*5730*/  @!UP0 LDCU UR4, c[0x0][0x880] ;  /* 0x00011000ff0487ac */ /* 0x000e660008000800 */
[----:B------:R-:W-:Y:S01]  /*5740*/  IMAD.U32 R2, RZ, RZ, UR6 ;  /* 0x00000006ff027e24 */ /* 0x000fe2000f8e00ff */
[----:B------:R-:W-:Y:S05]  /*5750*/  MOV R3, UR7 ;  /* 0x0000000700037c02 */ /* 0x000fea0008000f00 */
[----:B-----5:R2:W5:Y:S02]  /*5760*/  @P3 LDG.E R49, desc[UR46][R2.64] ;  /* 0x0000002e02313981 */ /* 0x020564000c1e1900 */
[----:B-12---:R-:W-:Y:S02]  /*5770*/  @!P3 IMAD.U32 R49, RZ, RZ, UR4 ;  /* 0x00000004ff31be24 */ /* 0x006fe4000f8e00ff */
.L_x_90:
[----:B------:R-:W-:Y:S05]  /*5780*/  @!P4 BRA `(.L_x_91) ;  /* 0x000000000020c947 */ /* 0x000fea0003800000 */
[----:B------:R-:W-:Y:S04]  /*5790*/  ISETP.NE.U32.AND P3, PT, R80, RZ, PT ;  /* 0x000000ff5000720c */ /* 0x000fe80003f65070 */
[----:B------:R-:W-:Y:S11]  /*57a0*/  ISETP.NE.AND.EX P3, PT, R81, RZ, PT, P3 ;  /* 0x000000ff5100720c */ /* 0x000ff60003f65330 */
[----:B------:R-:W-:Y:S02]  /*57b0*/  @!UPT UIADD3 URZ, UPT, UPT, URZ, URZ, URZ ;  /* 0x000000fffffff290 */ /* 0x000fe4000fffe0ff */
[----:B------:R-:W1:Y:S01]  /*57c0*/  @P3 LDC.64 R2, c[0x0][0x8a8] ;  /* 0x00022a00ff023b82 */ /* 0x000e620000000a00 */
[----:B------:R-:W-:Y:S04]  /*57d0*/  @P3 IMAD R0, R82, UR36, RZ ;  /* 0x0000002452003c24 */ /* 0x000fe8000f8e02ff */
[----:B-1----:R-:W-:Y:S05]  /*57e0*/  @P3 IMAD.WIDE R2, R0, 0x4, R2 ;  /* 0x0000000400023825 */ /* 0x002fea00078e0202 */
[----:B-----5:R1:W5:Y:S02]  /*57f0*/  @P3 LDG.E R47, desc[UR46][R2.64] ;  /* 0x0000002e022f3981 */ /* 0x020364000c1e1900 */
[----:B-1----:R-:W2:Y:S02]  /*5800*/  @!P3 LDC R47, c[0x0][0x8a0] ;  /* 0x00022800ff2fbb82 */ /* 0x002ea40000000800 */
.L_x_91:
[----:B-----5:R-:W-:Y:S01]  /*5810*/  FSETP.NEU.AND P3, PT, R49, RZ, PT ;  /* 0x000000ff3100720b */ /* 0x020fe20003f6d000 */
[----:B------:R-:W-:Y:S01]  /*5820*/  BSSY B1, `(.L_x_92) ;  /* 0x0000039000017945 */ /* 0x000fe20003800000 */
[----:B------:R-:W-:Y:S01]  /*5830*/  SEL R3, RZ, 0xffffffff, P2 ;  /* 0xffffffffff037807 */ /* 0x000fe20001000000 */
[----:B------:R-:W-:Y:S01]  /*5840*/  IMAD.MOV.U32 R66, RZ, RZ, 0x1 ;  /* 0x00000001ff427424 */ /* 0x000fe200078e00ff */
[----:B------:R-:W-:Y:S01]  /*5850*/  @P1 LOP3.LUT P2, RZ, R88, 0xff, RZ, 0xc0, !PT ;  /* 0x000000ff58ff1812 */ /* 0x000fe2000784c0ff */
[----:B------:R-:W-:Y:S01]  /*5860*/  IMAD R48, R45, 0x80, R46 ;  /* 0x000000802d307824 */ /* 0x000fe200078e022e */
[----:B------:R-:W-:Y:S01]  /*5870*/  @P1 SEL R0, RZ, 0xffffffff, P3 ;  /* 0xffffffffff001807 */ /* 0x000fe20001800000 */
[----:B------:R-:W-:Y:S01]  /*5880*/  IMAD R106, R101, -0x10, R99 ;  /* 0xfffffff0656a7824 */ /* 0x000fe200078e0263 */
[----:B------:R-:W-:Y:S01]  /*5890*/  LOP3.LUT R97, R97, 0x1, RZ, 0x3c, !PT ;  /* 0x0000000161617812 */ /* 0x000fe200078e3cff */
[----:B------:R-:W-:Y:S01]  /*58a0*/  IMAD.MOV.U32 R65, RZ, RZ, RZ ;  /* 0x000000ffff417224 */ /* 0x000fe200078e00ff */
[----:B------:R-:W-:Y:S02]  /*58b0*/  @P0 SEL R0, R3, R0, !P2 ;  /* 0x0000000003000207 */ /* 0x000fe40005000000 */
[----:B------:R-:W-:Y:S02]  /*58c0*/  CS2R R78, SRZ ;  /* 0x00000000004e7805 */ /* 0x000fe4000001ff00 */
[----:B------:R-:W-:Y:S02]  /*58d0*/  LEA R64, R45, UR48, 0x3 ;  /* 0x000000302d407c11 */ /* 0x000fe4000f8e18ff */
[----:B------:R-:W-:Y:S02]  /*58e0*/  CS2R R76, SRZ ;  /* 0x00000000004c7805 */ /* 0x000fe4000001ff00 */
[----:B------:R-:W-:Y:S02]  /*58f0*/  @P1 LOP3.LUT R0, R0, 0x1, RZ, 0xc0, !PT ;  /* 0x0000000100001812 */ /* 0x000fe400078ec0ff */
[----:B------:R-:W-:Y:S02]  /*5900*/  CS2R R70, SRZ ;  /* 0x0000000000467805 */ /* 0x000fe4000001ff00 */
[----:B------:R-:W-:Y:S02]  /*5910*/  PLOP3.LUT P2, PT, PT, PT, UP1, 0x80, 0x8 ;  /* 0x000000000008781c */ /* 0x000fe40003f4f018 */
[----:B------:R-:W-:Y:S02]  /*5920*/  CS2R R68, SRZ ;  /* 0x0000000000447805 */ /* 0x000fe4000001ff00 */
[----:B------:R-:W-:Y:S02]  /*5930*/  ISETP.NE.U32.OR P5, PT, R0, 0x1, !P1 ;  /* 0x000000010000780c */ /* 0x000fe40004fa5470 */
[----:B------:R-:W-:Y:S02]  /*5940*/  CS2R R62, SRZ ;  /* 0x00000000003e7805 */ /* 0x000fe4000001ff00 */
[----:B------:R-:W-:Y:S02]  /*5950*/  LOP3.LUT P4, R104, R88, 0xff, RZ, 0xc0, !PT ;  /* 0x000000ff58687812 */ /* 0x000fe4000788c0ff */
[----:B------:R-:W-:Y:S02]  /*5960*/  CS2R R60, SRZ ;  /* 0x00000000003c7805 */ /* 0x000fe4000001ff00 */
[----:B------:R-:W-:Y:S02]  /*5970*/  SEL R2, RZ, 0xffffffff, P3 ;  /* 0xffffffffff027807 */ /* 0x000fe40001800000 */
[----:B------:R-:W-:Y:S02]  /*5980*/  CS2R R58, SRZ ;  /* 0x00000000003a7805 */ /* 0x000fe4000001ff00 */
[----:B------:R-:W-:Y:S02]  /*5990*/  P2R R107, PR, RZ, 0x20 ;  /* 0x00000020ff6b7803 */ /* 0x000fe40000000000 */
[----:B------:R-:W-:Y:S02]  /*59a0*/  CS2R R56, SRZ ;  /* 0x0000000000387805 */ /* 0x000fe4000001ff00 */
[----:B------:R-:W-:Y:S02]  /*59b0*/  @P2 SEL R2, R3, R2, !P4 ;  /* 0x0000000203022207 */ /* 0x000fe40006000000 */
[----:B------:R-:W-:Y:S02]  /*59c0*/  @P5 SHF.L.U32 R0, R97, 0x1f, RZ ;  /* 0x0000001f61005819 */ /* 0x000fe400000006ff */
[----:B------:R-:W-:Y:S02]  /*59d0*/  LOP3.LUT R2, R2, 0x1, RZ, 0xc0, !PT ;  /* 0x0000000102027812 */ /* 0x000fe400078ec0ff */
[----:B------:R1:W3:Y:S02]  /*59e0*/  @P5 SYNCS.PHASECHK.TRANS64.TRYWAIT P1, [UR48+0x60], R0 ;  /* 0x00006000ff0055a7 */ /* 0x0002e40008021130 */
[----:B------:R-:W-:Y:S04]  /*59f0*/  ISETP.NE.U32.AND P2, PT, R2, 0x1, PT ;  /* 0x000000010200780c */ /* 0x000fe80003f45070 */
[----:B------:R-:W-:Y:S02]  /*5a00*/  P2R R67, PR, RZ, 0x4 ;  /* 0x00000004ff437803 */ /* 0x000fe40000000000 */
[----:B-1----:R-:W-:Y:S04]  /*5a10*/  SHF.L.U32 R0, R96, 0x1f, RZ ;  /* 0x0000001f60007819 */ /* 0x002fe800000006ff */
[----:B------:R1:W4:Y:S01]  /*5a20*/  SYNCS.PHASECHK.TRANS64.TRYWAIT P0, [R64+URZ+0xd0], R0 ;  /* 0x0000d000400075a7 */ /* 0x00032200080011ff */
[----:B---3--:R-:W-:Y:S01]  /*5a30*/  @P5 SEL R66, RZ, 0x1, !P1 ;  /* 0x00000001ff425807 */ /* 0x008fe20004800000 */
[----:B-1----:R-:W-:Y:S06]  /*5a40*/  @!P5 BRA `(.L_x_93) ;  /* 0x000000000058d947 */ /* 0x002fec0003800000 */
[----:B------:R-:W-:Y:S01]  /*5a50*/  IMAD.MOV.U32 R79, RZ, RZ, RZ ;  /* 0x000000ffff4f7224 */ /* 0x000fe200078e00ff */
[----:B------:R-:W-:Y:S01]  /*5a60*/  ISETP.NE.AND P1, PT, R66, RZ, PT ;  /* 0x000000ff4200720c */ /* 0x000fe20003f25270 */
[----:B------:R-:W-:Y:S01]  /*5a70*/  BSSY B0, `(.L_x_94) ;  /* 0x000000c000007945 */ /* 0x000fe20003800000 */
[----:B------:R-:W-:Y:S02]  /*5a80*/  CS2R R58, SRZ ;  /* 0x00000000003a7805 */ /* 0x000fe4000001ff00 */
[----:B------:R-:W-:Y:S02]  /*5a90*/  CS2R R56, SRZ ;  /* 0x0000000000387805 */ /* 0x000fe4000001ff00 */
[----:B------:R-:W-:Y:S02]  /*5aa0*/  CS2R R62, SRZ ;  /* 0x00000000003e7805 */ /* 0x000fe4000001ff00 */
[----:B------:R-:W-:Y:S02]  /*5ab0*/  CS2R R60, SRZ ;  /* 0x00000000003c7805 */ /* 0x000fe4000001ff00 */
[----:B------:R-:W-:Y:S02]  /*5ac0*/  CS2R R70, SRZ ;  /* 0x0000000000467805 */ /* 0x000fe4000001ff00 */
[----:B------:R-:W-:Y:S02]  /*5ad0*/  CS2R R68, SRZ ;  /* 0x0000000000447805 */ /* 0x000fe4000001ff00 */
[----:B------:R-:W-:Y:S01]  /*5ae0*/  CS2R R76, SRZ ;  /* 0x00000000004c7805 */ /* 0x000fe2000001ff00 */
[----:B------:R-:W-:Y:S06]  /*5af0*/  @P1 BRA `(.L_x_95) ;  /* 0x00000000000c1947 */ /* 0x000fec0003800000 */
[----:B------:R-:W-:Y:S04]  /*5b00*/  SHF.L.U32 R3, R97, 0x1f, RZ ;  /* 0x0000001f61037819 */ /* 0x000fe800000006ff */
[----:B------:R-:W1:Y:S02]  /*5b10*/  SYNCS.PHASECHK.TRANS64.TRYWAIT P1, [UR48+0x60], R3 ;  /* 0x00006003ff0075a7 */ /* 0x000e640008021130 */
[----:B-1----:R-:W-:Y:S05]  /*5b20*/  @!P1 BRA `(.L_x_96) ;  /* 0x0000003c00949947 */ /* 0x002fea0003800000 */
.L_x_95:
[----:B------:R-:W-:Y:S05]  /*5b30*/  BSYNC B0 ;  /* 0x0000000000007941 */ /* 0x000fea0003800000 */
.L_x_94:
[----:B------:R-:W-:Y:S01]  /*5b40*/  ISETP.NE.AND P1, PT, R67, RZ, PT ;  /* 0x000000ff4300720c */ /* 0x000fe20003f25270 */
[----:B------:R-:W-:Y:S11]  /*5b50*/  HFMA2 R65, -RZ, RZ, 0, 5.9604644775390625e-08 ;  /* 0x00000001ff417431 */ /* 0x000ff600000001ff */
[----:B------:R-:W-:Y:S01]  /*5b60*/  @!UPT UIADD3 URZ, UPT, UPT, URZ, URZ, URZ ;  /* 0x000000fffffff290 */ /* 0x000fe2000fffe0ff */
[----:B------:R3:W1:Y:S04]  /*5b70*/  @P1 LDS.128 R56, [R100] ;  /* 0x0000000064381984 */ /* 0x0006680000000c00 */
[----:B------:R3:W1:Y:S04]  /*5b80*/  @P1 LDS.128 R60, [R99+0x10] ;  /* 0x00001000633c1984 */ /* 0x0006680000000c00 */
[----:B------:R3:W1:Y:S04]  /*5b90*/  @P1 LDS.128 R68, [R98+0x20] ;  /* 0x0000200062441984 */ /* 0x0006680000000c00 */
[----:B------:R3:W1:Y:S02]  /*5ba0*/  @P1 LDS.128 R76, [R106+0x30] ;  /* 0x000030006a4c1984 */ /* 0x0006640000000c00 */
.L_x_93:
[----:B------:R-:W-:Y:S05]  /*5bb0*/  BSYNC B1 ;  /* 0x0000000000017941 */ /* 0x000fea0003800000 */
.L_x_92:
[----:B-1----:R-:W-:Y:S04]  /*5bc0*/  SHF.R.U32.HI R2, RZ, 0x15, R48 ;  /* 0x00000015ff027819 */ /* 0x002fe80000011630 */
[----:B------:R-:W-:Y:S01]  /*5bd0*/  LOP3.LUT P1, RZ, R2, 0x3, R92, 0x48, !PT ;  /* 0x0000000302ff7812 */ /* 0x000fe2000782485c */
[----:B------:R-:W-:Y:S01]  /*5be0*/  @!UPT UIADD3 URZ, UPT, UPT, URZ, URZ, URZ ;  /* 0x000000fffffff290 */ /* 0x000fe2000fffe0ff */
[----:B----4-:R-:W-:Y:S11]  /*5bf0*/  @P0 BRA `(.L_x_97) ;  /* 0x0000000000080947 */ /* 0x010ff60003800000 */
[----:B------:R-:W1:Y:S02]  /*5c00*/  SYNCS.PHASECHK.TRANS64.TRYWAIT P0, [R64+URZ+0xd0], R0 ;  /* 0x0000d000400075a7 */ /* 0x000e6400080011ff */
[----:B-1----:R-:W-:Y:S05]  /*5c10*/  @!P0 BRA `(.L_x_98) ;  /* 0x0000003c00708947 */ /* 0x002fea0003800000 */
.L_x_97:
[----:B------:R-:W-:Y:S05]  /*5c20*/  @!P1 BRA `(.L_x_99) ;  /* 0x0000000000409947 */ /* 0x000fea0003800000 */
[----:B------:R-:W4:Y:S01]  /*5c30*/  LDCU.64 UR8, c[0x4][0x70] ;  /* 0x01000e00ff0877ac */ /* 0x000f220008000a00 */
[----:B------:R-:W-:Y:S01]  /*5c40*/  MOV R3, 0x0 ;  /* 0x0000000000037802 */ /* 0x000fe20000000f00 */
[----:B------:R-:W-:Y:S02]  /*5c50*/  HFMA2 R12, -RZ, RZ, 0, 5.9604644775390625e-08 ;  /* 0x00000001ff0c7431 */ /* 0x000fe400000001ff */
[----:B------:R-:W-:Y:S02]  /*5c60*/  IMAD.MOV.U32 R8, RZ, RZ, 0x192 ;  /* 0x00000192ff087424 */ /* 0x000fe400078e00ff */
[----:B------:R-:W-:Y:S01]  /*5c70*/  IMAD.MOV.U32 R13, RZ, RZ, RZ ;  /* 0x000000ffff0d7224 */ /* 0x000fe200078e00ff */
[----:B------:R-:W5:Y:S01]  /*5c80*/  LDCU.64 UR6, c[0x4][0x78] ;  /* 0x01000f00ff0677ac */ /* 0x000f620008000a00 */
[----:B------:R-:W1:Y:S01]  /*5c90*/  LDC.64 R2, c[0x4][R3] ;  /* 0x0100000003027b82 */ /* 0x000e620000000a00 */
[----:B------:R-:W2:Y:S01]  /*5ca0*/  LDCU.64 UR4, c[0x4][0x10] ;  /* 0x01000200ff0477ac */ /* 0x000ea20008000a00 */
[----:B----4-:R-:W-:Y:S01]  /*5cb0*/  MOV R5, UR9 ;  /* 0x0000000900057c02 */ /* 0x010fe20008000f00 */
[----:B------:R-:W-:Y:S01]  /*5cc0*/  IMAD.U32 R4, RZ, RZ, UR8 ;  /* 0x00000008ff047e24 */ /* 0x000fe2000f8e00ff */
[----:B-----5:R-:W-:Y:S01]  /*5cd0*/  MOV R7, UR7 ;  /* 0x0000000700077c02 */ /* 0x020fe20008000f00 */
[----:B------:R-:W-:Y:S01]  /*5ce0*/  IMAD.U32 R6, RZ, RZ, UR6 ;  /* 0x00000006ff067e24 */ /* 0x000fe2000f8e00ff */
[----:B--2---:R-:W-:Y:S01]  /*5cf0*/  MOV R11, UR5 ;  /* 0x00000005000b7c02 */ /* 0x004fe20008000f00 */
[----:B------:R-:W-:Y:S02]  /*5d00*/  IMAD.U32 R10, RZ, RZ, UR4 ;  /* 0x00000004ff0a7e24 */ /* 0x000fe4000f8e00ff */
[----:B------:R-:W-:Y:S07]  /*5d10*/  LEPC R20, `(.L_x_99) ;  /* 0x000000001014794e */ /* 0x000fee0000000000 */
[----:B-1-3--:R-:W-:Y:S05]  /*5d20*/  CALL.ABS.NOINC R2 ;  /* 0x0000000002007343 */ /* 0x00afea0003c00000 */
.L_x_99:
[----:B------:R-:W-:Y:S05]  /*5d30*/  WARPSYNC.ALL ;  /* 0x0000000000007948 */ /* 0x000fea0003800000 */
[----:B------:R-:W-:Y:S01]  /*5d40*/  R2UR UR4, R48 ;  /* 0x00000000300472ca */ /* 0x000fe200000e0000 */
[--C-:B------:R-:W-:Y:S01]  /*5d50*/  HADD2.F32 R50, -RZ, R56.reuse.H0_H0 ;  /* 0x20000038ff327230 */ /* 0x100fe20000004100 */
[----:B------:R-:W-:Y:S01]  /*5d60*/  ISETP.NE.AND P0, PT, R102, RZ, PT ;  /* 0x000000ff6600720c */ /* 0x000fe20003f05270 */
[----:B------:R-:W-:Y:S01]  /*5d70*/  HADD2.F32 R51, -RZ, R56.H1_H1 ;  /* 0x30000038ff337230 */ /* 0x000fe20000004100 */
[----:B------:R-:W-:Y:S01]  /*5d80*/  BSSY.RECONVERGENT B0, `(.L_x_100) ;  /* 0x0000086000007945 */ /* 0x000fe20003800200 */
[--C-:B------:R-:W-:Y:S08]  /*5d90*/  HADD2.F32 R52, -RZ, R57.reuse.H0_H0 ;  /* 0x20000039ff347230 */ /* 0x100ff00000004100 */
[----:B------:R-:W1:Y:S02]  /*5da0*/  LDTM.x32 R4, tmem[UR4] ;  /* 0x00000004000479ee */ /* 0x000e6400082c0000 */
[C---:B-12---:R-:W-:Y:S01]  /*5db0*/  FMUL R0, R47.reuse, R4 ;  /* 0x000000042f007220 */ /* 0x046fe20000400000 */
[C---:B------:R-:W-:Y:S01]  /*5dc0*/  FMUL R2, R47.reuse, R5 ;  /* 0x000000052f027220 */ /* 0x040fe20000400000 */
[C---:B------:R-:W-:Y:S01]  /*5dd0*/  FMUL R4, R47.reuse, R8 ;  /* 0x000000082f047220 */ /* 0x040fe20000400000 */
[----:B------:R-:W-:Y:S01]  /*5de0*/  FMUL R3, R47, R6 ;  /* 0x000000062f037220 */ /* 0x000fe20000400000 */
[C---:B------:R-:W-:Y:S01]  /*5df0*/  FFMA R0, R49.reuse, R50, R0 ;  /* 0x0000003231007223 */ /* 0x040fe20000000000 */
[----:B------:R-:W-:Y:S01]  /*5e00*/  FFMA R2, R49, R51, R2 ;  /* 0x0000003331027223 */ /* 0x000fe20000000002 */
[C---:B------:R-:W-:Y:S01]  /*5e10*/  FMUL R5, R47.reuse, R9 ;  /* 0x000000092f057220 */ /* 0x040fe20000400000 */
        /* <DEDUP_REMOVED lines=16> */
[----:B------:R-:W-:Y:S02]  /*5f20*/  HADD2.F32 R32, -RZ, R57.H1_H1 ;  /* 0x30000039ff207230 */ /* 0x000fe40000004100 */
[C---:B------:R-:W-:Y:S01]  /*5f30*/  FMUL R26, R47.reuse, R30 ;  /* 0x0000001e2f1a7220 */ /* 0x040fe20000400000 */
[----:B------:R-:W-:Y:S01]  /*5f40*/  FMUL R29, R47, R33 ;  /* 0x000000212f1d7220 */ /* 0x000fe20000400000 */
[--C-:B------:R-:W-:Y:S02]  /*5f50*/  HADD2.F32 R33, -RZ, R58.reuse.H0_H0 ;  /* 0x2000003aff217230 */ /* 0x100fe40000004100 */
[----:B------:R-:W-:Y:S01]  /*5f60*/  FFMA R3, R49, R52, R3 ;  /* 0x0000003431037223 */ /* 0x000fe20000000003 */
[C---:B------:R-:W-:Y:S01]  /*5f70*/  FMUL R7, R47.reuse, R7 ;  /* 0x000000072f077220 */ /* 0x040fe20000400000 */
[----:B------:R-:W-:Y:S01]  /*5f80*/  FMUL R30, R47, R34 ;  /* 0x000000222f1e7220 */ /* 0x000fe20000400000 */
[----:B------:R-:W-:Y:S01]  /*5f90*/  HADD2.F32 R34, -RZ, R58.H1_H1 ;  /* 0x3000003aff227230 */ /* 0x000fe20000004100 */
[----:B------:R-:W-:Y:S01]  /*5fa0*/  F2FP.F16.F32.PACK_AB R52, R2, R0 ;  /* 0x000000000234723e */ /* 0x000fe200000000ff */
[--C-:B------:R-:W-:Y:S02]  /*5fb0*/  HADD2.F32 R0, -RZ, R59.reuse.H0_H0 ;  /* 0x2000003bff007230 */ /* 0x100fe40000004100 */
[C---:B------:R-:W-:Y:S01]  /*5fc0*/  FFMA R7, R49.reuse, R32, R7 ;  /* 0x0000002031077223 */ /* 0x040fe20000000007 */
[----:B------:R-:W-:Y:S02]  /*5fd0*/  HADD2.F32 R2, -RZ, R59.H1_H1 ;  /* 0x3000003bff027230 */ /* 0x000fe40000004100 */
[C---:B------:R-:W-:Y:S01]  /*5fe0*/  FFMA R4, R49.reuse, R33, R4 ;  /* 0x0000002131047223 */ /* 0x040fe20000000004 */
[C---:B------:R-:W-:Y:S01]  /*5ff0*/  FFMA R5, R49.reuse, R34, R5 ;  /* 0x0000002231057223 */ /* 0x040fe20000000005 */
[----:B------:R-:W-:Y:S01]  /*6000*/  FFMA R6, R49, R0, R6 ;  /* 0x0000000031067223 */ /* 0x000fe20000000006 */
[--C-:B------:R-:W-:Y:S02]  /*6010*/  HADD2.F32 R0, -RZ, R60.reuse.H0_H0 ;  /* 0x2000003cff007230 */ /* 0x100fe40000004100 */
[----:B------:R-:W-:Y:S01]  /*6020*/  FMUL R11, R47, R11 ;  /* 0x0000000b2f0b7220 */ /* 0x000fe20000400000 */
[----:B------:R-:W-:Y:S01]  /*6030*/  F2FP.F16.F32.PACK_AB R53, R7, R3 ;  /* 0x000000030735723e */ /* 0x000fe200000000ff */
[--C-:B------:R-:W-:Y:S02]  /*6040*/  HADD2.F32 R3, -RZ, R61.reuse.H0_H0 ;  /* 0x2000003dff037230 */ /* 0x100fe40000004100 */
[----:B------:R-:W-:Y:S01]  /*6050*/  FMUL R15, R47, R15 ;  /* 0x0000000f2f0f7220 */ /* 0x000fe20000400000 */
[C---:B------:R-:W-:Y:S01]  /*6060*/  FFMA R11, R49.reuse, R2, R11 ;  /* 0x00000002310b7223 */ /* 0x040fe2000000000b */
[----:B------:R-:W-:Y:S02]  /*6070*/  HADD2.F32 R2, -RZ, R60.H1_H1 ;  /* 0x3000003cff027230 */ /* 0x000fe40000004100 */
[----:B------:R-:W-:Y:S01]  /*6080*/  FFMA R8, R49, R0, R8 ;  /* 0x0000000031087223 */ /* 0x000fe20000000008 */
[----:B------:R-:W-:Y:S02]  /*6090*/  HADD2.F32 R0, -RZ, R61.H1_H1 ;  /* 0x3000003dff007230 */ /* 0x000fe40000004100 */
[C---:B------:R-:W-:Y:S01]  /*60a0*/  FMUL R19, R47.reuse, R19 ;  /* 0x000000132f137220 */ /* 0x040fe20000400000 */
[----:B------:R-:W-:Y:S01]  /*60b0*/  FMUL R23, R47, R23 ;  /* 0x000000172f177220 */ /* 0x000fe20000400000 */
[C---:B------:R-:W-:Y:S01]  /*60c0*/  FFMA R9, R49.reuse, R2, R9 ;  /* 0x0000000231097223 */ /* 0x040fe20000000009 */
[C---:B------:R-:W-:Y:S01]  /*60d0*/  FFMA R10, R49.reuse, R3, R10 ;  /* 0x00000003310a7223 */ /* 0x040fe2000000000a */
[----:B------:R-:W-:Y:S01]  /*60e0*/  FFMA R15, R49, R0, R15 ;  /* 0x00000000310f7223 */ /* 0x000fe2000000000f */
[--C-:B------:R-:W-:Y:S02]  /*60f0*/  HADD2.F32 R2, -RZ, R62.reuse.H0_H0 ;  /* 0x2000003eff027230 */ /* 0x100fe40000004100 */
[----:B------:R-:W-:Y:S01]  /*6100*/  FMUL R27, R47, R27 ;  /* 0x0000001b2f1b7220 */ /* 0x000fe20000400000 */
[----:B------:R-:W-:Y:S01]  /*6110*/  HADD2.F32 R0, -RZ, R62.H1_H1 ;  /* 0x3000003eff007230 */ /* 0x000fe20000004100 */
[----:B------:R-:W-:Y:S01]  /*6120*/  F2FP.F16.F32.PACK_AB R54, R5, R4 ;  /* 0x000000040536723e */ /* 0x000fe200000000ff */
[--C-:B------:R-:W-:Y:S02]  /*6130*/  HADD2.F32 R3, -RZ, R63.reuse.H0_H0 ;  /* 0x2000003fff037230 */ /* 0x100fe40000004100 */
[C---:B------:R-:W-:Y:S01]  /*6140*/  FFMA R12, R49.reuse, R2, R12 ;  /* 0x00000002310c7223 */ /* 0x040fe2000000000c */
[--C-:B------:R-:W-:Y:S02]  /*6150*/  HADD2.F32 R2, -RZ, R68.reuse.H0_H0 ;  /* 0x20000044ff027230 */ /* 0x100fe40000004100 */
[C---:B------:R-:W-:Y:S01]  /*6160*/  FFMA R13, R49.reuse, R0, R13 ;  /* 0x00000000310d7223 */ /* 0x040fe2000000000d */
[----:B------:R-:W-:Y:S02]  /*6170*/  HADD2.F32 R0, -RZ, R63.H1_H1 ;  /* 0x3000003fff007230 */ /* 0x000fe40000004100 */
[----:B------:R-:W-:Y:S01]  /*6180*/  FFMA R14, R49, R3, R14 ;  /* 0x00000003310e7223 */ /* 0x000fe2000000000e */
[----:B------:R-:W-:Y:S01]  /*6190*/  HADD2.F32 R3, -RZ, R68.H1_H1 ;  /* 0x30000044ff037230 */ /* 0x000fe20000004100 */
[----:B------:R-:W-:Y:S01]  /*61a0*/  F2FP.F16.F32.PACK_AB R55, R11, R6 ;  /* 0x000000060b37723e */ /* 0x000fe200000000ff */
[----:B------:R-:W-:Y:S01]  /*61b0*/  FMUL R31, R47, R31 ;  /* 0x0000001f2f1f7220 */ /* 0x000fe20000400000 */
[C---:B------:R-:W-:Y:S01]  /*61c0*/  FFMA R19, R49.reuse, R0, R19 ;  /* 0x0000000031137223 */ /* 0x040fe20000000013 */
[--C-:B------:R-:W-:Y:S02]  /*61d0*/  HADD2.F32 R0, -RZ, R69.reuse.H0_H0 ;  /* 0x20000045ff007230 */ /* 0x100fe40000004100 */
[C---:B------:R-:W-:Y:S01]  /*61e0*/  FFMA R16, R49.reuse, R2, R16 ;  /* 0x0000000231107223 */ /* 0x040fe20000000010 */
[----:B------:R1:W-:Y:S01]  /*61f0*/  STS.128 [R100], R52 ;  /* 0x0000003464007388 */ /* 0x0003e20000000c00 */
[C---:B------:R-:W-:Y:S01]  /*6200*/  FFMA R17, R49.reuse, R3, R17 ;  /* 0x0000000331117223 */ /* 0x040fe20000000011 */
[----:B------:R-:W-:Y:S02]  /*6210*/  HADD2.F32 R2, -RZ, R69.H1_H1 ;  /* 0x30000045ff027230 */ /* 0x000fe40000004100 */
[----:B------:R-:W-:Y:S01]  /*6220*/  FFMA R18, R49, R0, R18 ;  /* 0x0000000031127223 */ /* 0x000fe20000000012 */
[--C-:B------:R-:W-:Y:S01]  /*6230*/  HADD2.F32 R0, -RZ, R70.reuse.H0_H0 ;  /* 0x20000046ff007230 */ /* 0x100fe20000004100 */
[----:B------:R-:W-:Y:S01]  /*6240*/  F2FP.F16.F32.PACK_AB R8, R9, R8 ;  /* 0x000000080908723e */ /* 0x000fe200000000ff */
[--C-:B------:R-:W-:Y:S02]  /*6250*/  HADD2.F32 R3, -RZ, R71.reuse.H0_H0 ;  /* 0x20000047ff037230 */ /* 0x100fe40000004100 */
[C---:B------:R-:W-:Y:S01]  /*6260*/  FFMA R23, R49.reuse, R2, R23 ;  /* 0x0000000231177223 */ /* 0x040fe20000000017 */
[----:B------:R-:W-:Y:S02]  /*6270*/  HADD2.F32 R2, -RZ, R70.H1_H1 ;  /* 0x30000046ff027230 */ /* 0x000fe40000004100 */
[----:B------:R-:W-:Y:S01]  /*6280*/  FFMA R20, R49, R0, R20 ;  /* 0x0000000031147223 */ /* 0x000fe20000000014 */
[----:B------:R-:W-:Y:S01]  /*6290*/  HADD2.F32 R0, -RZ, R71.H1_H1 ;  /* 0x30000047ff007230 */ /* 0x000fe20000004100 */
[----:B------:R-:W-:Y:S01]  /*62a0*/  F2FP.F16.F32.PACK_AB R9, R15, R10 ;  /* 0x0000000a0f09723e */ /* 0x000fe200000000ff */
[----:B------:R-:W-:Y:S02]  /*62b0*/  HADD2.F32 R4, -RZ, R79.H0_H0 ;  /* 0x2000004fff047230 */ /* 0x000fe40000004100 */
[C---:B------:R-:W-:Y:S01]  /*62c0*/  FFMA R21, R49.reuse, R2, R21 ;  /* 0x0000000231157223 */ /* 0x040fe20000000015 */
[C---:B------:R-:W-:Y:S01]  /*62d0*/  FFMA R22, R49.reuse, R3, R22 ;  /* 0x0000000331167223 */ /* 0x040fe20000000016 */
[----:B------:R-:W-:Y:S01]  /*62e0*/  FFMA R27, R49, R0, R27 ;  /* 0x00000000311b7223 */ /* 0x000fe2000000001b */
[--C-:B------:R-:W-:Y:S01]  /*62f0*/  HADD2.F32 R2, -RZ, R76.reuse.H0_H0 ;  /* 0x2000004cff027230 */ /* 0x100fe20000004100 */
[----:B------:R-:W-:Y:S01]  /*6300*/  F2FP.F16.F32.PACK_AB R10, R13, R12 ;  /* 0x0000000c0d0a723e */ /* 0x000fe200000000ff */
[----:B------:R-:W-:Y:S01]  /*6310*/  HADD2.F32 R0, -RZ, R76.H1_H1 ;  /* 0x3000004cff007230 */ /* 0x000fe20000004100 */
[----:B------:R-:W-:Y:S01]  /*6320*/  F2FP.F16.F32.PACK_AB R11, R19, R14 ;  /* 0x0000000e130b723e */ /* 0x000fe200000000ff */
[--C-:B------:R-:W-:Y:S02]  /*6330*/  HADD2.F32 R3, -RZ, R77.reuse.H0_H0 ;  /* 0x2000004dff037230 */ /* 0x100fe40000004100 */
[C---:B------:R-:W-:Y:S01]  /*6340*/  FFMA R24, R49.reuse, R2, R24 ;  /* 0x0000000231187223 */ /* 0x040fe20000000018 */
[--C-:B------:R-:W-:Y:S02]  /*6350*/  HADD2.F32 R2, -RZ, R78.reuse.H0_H0 ;  /* 0x2000004eff027230 */ /* 0x100fe40000004100 */
[C---:B------:R-:W-:Y:S01]  /*6360*/  FFMA R25, R49.reuse, R0, R25 ;  /* 0x0000000031197223 */ /* 0x040fe20000000019 */
[----:B------:R1:W-:Y:S01]  /*6370*/  STS.128 [R99+0x10], R8 ;  /* 0x0000100863007388 */ /* 0x0003e20000000c00 */
[----:B------:R-:W-:Y:S02]  /*6380*/  HADD2.F32 R0, -RZ, R77.H1_H1 ;  /* 0x3000004dff007230 */ /* 0x000fe40000004100 */
[----:B------:R-:W-:Y:S01]  /*6390*/  FFMA R26, R49, R3, R26 ;  /* 0x00000003311a7223 */ /* 0x000fe2000000001a */
[----:B------:R-:W-:Y:S01]  /*63a0*/  HADD2.F32 R3, -RZ, R78.H1_H1 ;  /* 0x3000004eff037230 */ /* 0x000fe20000004100 */
[----:B------:R-:W-:Y:S01]  /*63b0*/  F2FP.F16.F32.PACK_AB R16, R17, R16 ;  /* 0x000000101110723e */ /* 0x000fe200000000ff */
[----:B------:R-:W-:Y:S01]  /*63c0*/  HADD2.F32 R5, -RZ, R79.H1_H1 ;  /* 0x3000004fff057230 */ /* 0x000fe20000004100 */
[----:B------:R-:W-:Y:S01]  /*63d0*/  F2FP.F16.F32.PACK_AB R17, R23, R18 ;  /* 0x000000121711723e */ /* 0x000fe200000000ff */
[----:B------:R-:W-:Y:S01]  /*63e0*/  FFMA R31, R49, R0, R31 ;  /* 0x00000000311f7223 */ /* 0x000fe2000000001f */
[----:B------:R-:W-:Y:S01]  /*63f0*/  FMUL R35, R47, R35 ;  /* 0x000000232f237220 */ /* 0x000fe20000400000 */
[----:B------:R-:W-:Y:S01]  /*6400*/  F2FP.F16.F32.PACK_AB R18, R21, R20 ;  /* 0x000000141512723e */ /* 0x000fe200000000ff */
[----:B------:R-:W-:Y:S01]  /*6410*/  FFMA R28, R49, R2, R28 ;  /* 0x00000002311c7223 */ /* 0x000fe2000000001c */
[----:B------:R-:W-:Y:S01]  /*6420*/  F2FP.F16.F32.PACK_AB R19, R27, R22 ;  /* 0x000000161b13723e */ /* 0x000fe200000000ff */
[C---:B------:R-:W-:Y:S01]  /*6430*/  FFMA R29, R49.reuse, R3, R29 ;  /* 0x00000003311d7223 */ /* 0x040fe2000000001d */
[C---:B------:R-:W-:Y:S01]  /*6440*/  FFMA R30, R49.reuse, R4, R30 ;  /* 0x00000004311e7223 */ /* 0x040fe2000000001e */
[----:B------:R-:W-:Y:S01]  /*6450*/  FFMA R35, R49, R5, R35 ;  /* 0x0000000531237223 */ /* 0x000fe20000000023 */
[----:B------:R-:W-:Y:S01]  /*6460*/  F2FP.F16.F32.PACK_AB R24, R25, R24 ;  /* 0x000000181918723e */ /* 0x000fe200000000ff */
[----:B------:R1:W-:Y:S01]  /*6470*/  STS.128 [R98+0x20], R16 ;  /* 0x0000201062007388 */ /* 0x0003e20000000c00 */
[----:B------:R-:W-:Y:S02]  /*6480*/  F2FP.F16.F32.PACK_AB R25, R31, R26 ;  /* 0x0000001a1f19723e */ /* 0x000fe400000000ff */
[----:B------:R-:W-:Y:S02]  /*6490*/  F2FP.F16.F32.PACK_AB R26, R29, R28 ;  /* 0x0000001c1d1a723e */ /* 0x000fe400000000ff */
[----:B------:R-:W-:Y:S05]  /*64a0*/  F2FP.F16.F32.PACK_AB R27, R35, R30 ;  /* 0x0000001e231b723e */ /* 0x000fea00000000ff */
[----:B------:R1:W-:Y:S01]  /*64b0*/  STS.128 [R106+0x30], R24 ;  /* 0x000030186a007388 */ /* 0x0003e20000000c00 */
[----:B------:R-:W-:Y:S01]  /*64c0*/  @!PT LDS RZ, [RZ] ;  /* 0x00000000fffff984 */ /* 0x000fe20000000800 */
[----:B------:R-:W-:Y:S01]  /*64d0*/  @!PT LDS RZ, [RZ] ;  /* 0x00000000fffff984 */ /* 0x000fe20000000800 */
[----:B------:R-:W-:Y:S01]  /*64e0*/  @!PT LDS RZ, [RZ] ;  /* 0x00000000fffff984 */ /* 0x000fe20000000800 */
[----:B------:R-:W-:Y:S01]  /*64f0*/  @!PT LDS RZ, [RZ] ;  /* 0x00000000fffff984 */ /* 0x000fe20000000800 */
[----:B------:R2:W-:Y:S07]  /*6500*/  MEMBAR.ALL.CTA ;  /* 0x0000000000007992 */ /* 0x0005ee0000008000 */
[----:B--2---:R-:W2:Y:S02]  /*6510*/  FENCE.VIEW.ASYNC.S ;  /* 0x00000000000073c6 */ /* 0x004ea40000000000 */
[----:B--2---:R-:W-:Y:S06]  /*6520*/  BAR.SYNC.DEFER_BLOCKING 0x1, 0x80 ;  /* 0x0042000000007b1d */ /* 0x004fec0000010000 */
[----:B------:R-:W-:Y:S05]  /*6530*/  @P0 BRA `(.L_x_101) ;  /* 0x0000000000280947 */ /* 0x000fea0003800000 */
[----:B------:R-:W-:Y:S02]  /*6540*/  UIADD3 UR4, UPT, UPT, UR48, 0x200, URZ ;  /* 0x0000020030047890 */ /* 0x000fe4000fffe0ff */
[----:B------:R-:W-:Y:S01]  /*6550*/  UIADD3 UR6, UP0, UPT, UR52, 0x680, URZ ;  /* 0x0000068034067890 */ /* 0x000fe2000ff1e0ff */
[----:B------:R-:W-:Y:S03]  /*6560*/  UMOV UR43, UR36 ;  /* 0x00000024002b7c82 */ /* 0x000fe60008000000 */
[----:B------:R-:W-:Y:S01]  /*6570*/  MOV R93, UR4 ;  /* 0x00000004005d7c02 */ /* 0x000fe20008000f00 */
[----:B------:R-:W-:Y:S03]  /*6580*/  UIADD3.X UR7, UPT, UPT, URZ, UR53, URZ, UP0, !UPT ;  /* 0x00000035ff077290 */ /* 0x000fe600087fe4ff */
[----:B------:R-:W-:Y:S11]  /*6590*/  R2UR UR40, R93 ;  /* 0x000000005d2872ca */ /* 0x000ff600000e0000 */
[----:B------:R-:W-:Y:S02]  /*65a0*/  @!UPT UIADD3 URZ, UPT, UPT, URZ, URZ, URZ ;  /* 0x000000fffffff290 */ /* 0x000fe4000fffe0ff */
[----:B------:R2:W-:Y:S01]  /*65b0*/  UTMASTG.3D [UR40], [UR6] ;  /* 0x00000028060073b5 */ /* 0x0005e20008010000 */
[----:B------:R0:W-:Y:S01]  /*65c0*/  UTMACMDFLUSH ;  /* 0x00000000000079b7 */ /* 0x0001e20000000000 */
[----:B--2---:R-:W-:Y:S04]  /*65d0*/  DEPBAR.LE SB0, 0x1 ;  /* 0x000080400000791a */ /* 0x004fe80000000000 */
.L_x_101:
[----:B------:R-:W-:Y:S05]  /*65e0*/  BSYNC.RECONVERGENT B0 ;  /* 0x0000000000007941 */ /* 0x000fea0003800200 */
.L_x_100:
[----:B------:R-:W-:Y:S01]  /*65f0*/  BAR.SYNC.DEFER_BLOCKING 0x1, 0x80 ;  /* 0x0042000000007b1d */ /* 0x000fe20000010000 */
[----:B------:R-:W-:Y:S01]  /*6600*/  ISETP.NE.AND P1, PT, R107, RZ, PT ;  /* 0x000000ff6b00720c */ /* 0x000fe20003f25270 */
[----:B------:R-:W-:Y:S01]  /*6610*/  UISETP.NE.AND UP0, UPT, UR49, URZ, UPT ;  /* 0x000000ff3100728c */ /* 0x000fe2000bf05270 */
[----:B------:R-:W-:Y:S11]  /*6620*/  LEA R2, R65, UR48, 0x3 ;  /* 0x0000003041027c11 */ /* 0x000ff6000f8e18ff */
[----:B------:R-:W-:Y:S01]  /*6630*/  @P1 SHF.L.U32 R3, R97, 0x1f, RZ ;  /* 0x0000001f61031819 */ /* 0x000fe200000006ff */
[----:B------:R-:W-:Y:S06]  /*6640*/  BRA.U !UP0, `(.L_x_102) ;  /* 0x0000000108247547 */ /* 0x000fec000b800000 */
[----:B------:R-:W-:Y:S01]  /*6650*/  IMAD.U32 R4, RZ, RZ, UR51 ;  /* 0x00000033ff047e24 */ /* 0x000fe2000f8e00ff */
[----:B------:R-:W-:Y:S01]  /*6660*/  MOV R0, UR37 ;  /* 0x0000002500007c02 */ /* 0x000fe20008000f00 */
[----:B------:R-:W-:Y:S03]  /*6670*/  UIADD3 UR51, UPT, UPT, UR51, 0x1, URZ ;  /* 0x0000000133337890 */ /* 0x000fe6000fffe0ff */
[----:B------:R-:W-:Y:S01]  /*6680*/  @P1 LEA R4, R4, UR48, 0x3 ;  /* 0x0000003004041c11 */ /* 0x000fe2000f8e18ff */
[----:B------:R-:W-:Y:S04]  /*6690*/  UISETP.NE.AND UP0, UPT, UR51, 0x4, UPT ;  /* 0x000000043300788c */ /* 0x000fe8000bf05270 */
[----:B------:R-:W-:Y:S01]  /*66a0*/  @P1 VIADD R4, R4, 0x80 ;  /* 0x0000008004041836 */ /* 0x000fe20000000000 */
[----:B------:R-:W-:Y:S04]  /*66b0*/  USEL UR51, UR51, URZ, UP0 ;  /* 0x000000ff33337287 */ /* 0x000fe80008000000 */
[----:B------:R-:W-:Y:S04]  /*66c0*/  @P1 PRMT R0, R0, 0x654, R4 ;  /* 0x0000065400001816 */ /* 0x000fe80000000004 */
[----:B------:R2:W-:Y:S04]  /*66d0*/  @P1 SYNCS.ARRIVE.TRANS64.RED.A1T0 RZ, [R0+URZ], RZ ;  /* 0x000000ff00ff19a7 */ /* 0x0005e800081004ff */
.L_x_102:
[----:B------:R-:W4:Y:S01]  /*66e0*/  @P1 SYNCS.PHASECHK.TRANS64.TRYWAIT P0, [R2+URZ+0x60], R3 ;  /* 0x00006003020015a7 */ /* 0x000f2200080011ff */
[----:B------:R-:W-:Y:S01]  /*66f0*/  BSSY B1, `(.L_x_103) ;  /* 0x0000016000017945 */ /* 0x000fe20003800000 */
[----:B----4-:R-:W-:Y:S03]  /*6700*/  @P1 SEL R66, RZ, 0x1, !P0 ;  /* 0x00000001ff421807 */ /* 0x010fe60004000000 */
[----:B------:R-:W-:Y:S05]  /*6710*/  @!P1 BRA `(.L_x_104) ;  /* 0x00000000004c9947 */ /* 0x000fea0003800000 */
[----:B------:R-:W-:Y:S01]  /*6720*/  ISETP.NE.AND P0, PT, R66, RZ, PT ;  /* 0x000000ff4200720c */ /* 0x000fe20003f05270 */
[----:B------:R-:W-:Y:S01]  /*6730*/  BSSY B0, `(.L_x_105) ;  /* 0x000000b000007945 */ /* 0x000fe20003800000 */
[----:B------:R-:W-:Y:S11]  /*6740*/  ISETP.NE.AND P1, PT, R67, RZ, PT ;  /* 0x000000ff4300720c */ /* 0x000ff60003f25270 */
[----:B------:R-:W-:Y:S02]  /*6750*/  @!UPT UIADD3 URZ, UPT, UPT, URZ, URZ, URZ ;  /* 0x000000fffffff290 */ /* 0x000fe4000fffe0ff */
[C---:B------:R-:W-:Y:S01]  /*6760*/  @P1 IMAD R6, R65.reuse, 0x2000, R100 ;  /* 0x0000200041061824 */ /* 0x040fe200078e0264 */
[C---:B------:R-:W-:Y:S01]  /*6770*/  @P1 LEA R4, R65.reuse, R98, 0xd ;  /* 0x0000006241041211 */ /* 0x040fe200078e68ff */
[C---:B------:R-:W-:Y:S02]  /*6780*/  @P1 IMAD R5, R65.reuse, 0x2000, R99 ;  /* 0x0000200041051824 */ /* 0x040fe400078e0263 */
[----:B------:R-:W-:Y:S01]  /*6790*/  @P1 IMAD R3, R65, 0x2000, R106 ;  /* 0x0000200041031824 */ /* 0x000fe200078e026a */
[----:B------:R-:W-:Y:S06]  /*67a0*/  @P0 BRA `(.L_x_106) ;  /* 0x00000000000c0947 */ /* 0x000fec0003800000 */
[----:B--2---:R-:W-:Y:S04]  /*67b0*/  SHF.L.U32 R0, R97, 0x1f, RZ ;  /* 0x0000001f61007819 */ /* 0x004fe800000006ff */
[----:B------:R-:W2:Y:S02]  /*67c0*/  SYNCS.PHASECHK.TRANS64.TRYWAIT P0, [R2+URZ+0x60], R0 ;  /* 0x00006000020075a7 */ /* 0x000ea400080011ff */
[----:B--2---:R-:W-:Y:S05]  /*67d0*/  @!P0 BRA `(.L_x_107) ;  /* 0x0000003000948947 */ /* 0x004fea0003800000 */
.L_x_106:
[----:B------:R-:W-:Y:S05]  /*67e0*/  BSYNC B0 ;  /* 0x0000000000007941 */ /* 0x000fea0003800000 */
.L_x_105:
[----:B------:R-:W-:Y:S02]  /*67f0*/  ISETP.NE.AND P0, PT, R67, RZ, PT ;  /* 0x000000ff4300720c */ /* 0x000fe40003f05270 */
[----:B------:R-:W-:Y:S11]  /*6800*/  IADD3 R65, PT, PT, R65, 0x1, RZ ;  /* 0x0000000141417810 */ /* 0x000ff60007ffe0ff */
[----:B------:R4:W1:Y:S04]  /*6810*/  @P0 LDS.128 R56, [R6] ;  /* 0x0000000006380984 */ /* 0x0008680000000c00 */
[----:B------:R4:W1:Y:S04]  /*6820*/  @P0 LDS.128 R60, [R5+0x10] ;  /* 0x00001000053c0984 */ /* 0x0008680000000c00 */
[----:B------:R4:W1:Y:S04]  /*6830*/  @P0 LDS.128 R68, [R4+0x20] ;  /* 0x0000200004440984 */ /* 0x0008680000000c00 */
[----:B------:R4:W1:Y:S02]  /*6840*/  @P0 LDS.128 R76, [R3+0x30] ;  /* 0x00003000034c0984 */ /* 0x0008640000000c00 */
.L_x_104:
[----:B------:R-:W-:Y:S05]  /*6850*/  BSYNC B1 ;  /* 0x0000000000017941 */ /* 0x000fea0003800000 */
.L_x_103:
[----:B--2---:R-:W-:Y:S05]  /*6860*/  VIADD R0, R48, 0x20 ;  /* 0x0000002030007836 */ /* 0x004fea0000000000 */
[----:B------:R-:W-:Y:S04]  /*6870*/  SHF.R.U32.HI R0, RZ, 0x15, R0 ;  /* 0x00000015ff007819 */ /* 0x000fe80000011600 */
[----:B------:R-:W-:Y:S11]  /*6880*/  LOP3.LUT P0, RZ, R0, 0x3, R92, 0x48, !PT ;  /* 0x0000000300ff7812 */ /* 0x000ff6000780485c */
[----:B------:R-:W-:Y:S02]  /*6890*/  @!UPT UIADD3 URZ, UPT, UPT, URZ, URZ, URZ ;  /* 0x000000fffffff290 */ /* 0x000fe4000fffe0ff */
[----:B------:R-:W-:Y:S05]  /*68a0*/  @!P0 BRA `(.L_x_108) ;  /* 0x0000000000408947 */ /* 0x000fea0003800000 */
[----:B------:R-:W2:Y:S01]  /*68b0*/  LDCU.64 UR8, c[0x4][0x70] ;  /* 0x01000e00ff0877ac */ /* 0x000ea20008000a00 */
[----:B----4-:R-:W-:Y:S01]  /*68c0*/  MOV R3, 0x0 ;  /* 0x0000000000037802 */ /* 0x010fe20000000f00 */
[----:B------:R-:W-:Y:S02]  /*68d0*/  HFMA2 R12, -RZ, RZ, 0, 5.9604644775390625e-08 ;  /* 0x00000001ff0c7431 */ /* 0x000fe400000001ff */
[----:B-1----:R-:W-:Y:S02]  /*68e0*/  IMAD.MOV.U32 R8, RZ, RZ, 0x192 ;  /* 0x00000192ff087424 */ /* 0x002fe400078e00ff */
[----:B------:R-:W-:Y:S01]  /*68f0*/  IMAD.MOV.U32 R13, RZ, RZ, RZ ;  /* 0x000000ffff0d7224 */ /* 0x000fe200078e00ff */
[----:B------:R-:W1:Y:S01]  /*6900*/  LDCU.64 UR6, c[0x4][0x78] ;  /* 0x01000f00ff0677ac */ /* 0x000e620008000a00 */
[----:B------:R-:W4:Y:S01]  /*6910*/  LDC.64 R2, c[0x4][R3] ;  /* 0x0100000003027b82 */ /* 0x000f220000000a00 */
[----:B------:R-:W5:Y:S01]  /*6920*/  LDCU.64 UR4, c[0x4][0x10] ;  /* 0x01000200ff0477ac */ /* 0x000f620008000a00 */
[----:B--2---:R-:W-:Y:S01]  /*6930*/  MOV R5, UR9 ;  /* 0x0000000900057c02 */ /* 0x004fe20008000f00 */
[----:B------:R-:W-:Y:S01]  /*6940*/  IMAD.U32 R4, RZ, RZ, UR8 ;  /* 0x00000008ff047e24 */ /* 0x000fe2000f8e00ff */
[----:B-1----:R-:W-:Y:S01]  /*6950*/  MOV R7, UR7 ;  /* 0x0000000700077c02 */ /* 0x002fe20008000f00 */
[----:B------:R-:W-:Y:S01]  /*6960*/  IMAD.U32 R6, RZ, RZ, UR6 ;  /* 0x00000006ff067e24 */ /* 0x000fe2000f8e00ff */
[----:B-----5:R-:W-:Y:S01]  /*6970*/  MOV R11, UR5 ;  /* 0x00000005000b7c02 */ /* 0x020fe20008000f00 */
[----:B------:R-:W-:Y:S02]  /*6980*/  IMAD.U32 R10, RZ, RZ, UR4 ;  /* 0x00000004ff0a7e24 */ /* 0x000fe4000f8e00ff */
[----:B------:R-:W-:Y:S07]  /*6990*/  LEPC R20, `(.L_x_108) ;  /* 0x000000001014794e */ /* 0x000fee0000000000 */
[----:B---34-:R-:W-:Y:S05]  /*69a0*/  CALL.ABS.NOINC R2 ;  /* 0x0000000002007343 */ /* 0x018fea0003c00000 */
.L_x_108:
[----:B------:R-:W-:Y:S05]  /*69b0*/  WARPSYNC.ALL ;  /* 0x0000000000007948 */ /* 0x000fea0003800000 */
[----:B------:R-:W-:Y:S01]  /*69c0*/  R2UR UR4, R48 ;  /* 0x00000000300472ca */ /* 0x000fe200000e0000 */
[--C-:B-1--4-:R-:W-:Y:S01]  /*69d0*/  HADD2.F32 R3, -RZ, R56.reuse.H0_H0 ;  /* 0x20000038ff037230 */ /* 0x112fe20000004100 */
[----:B------:R-:W-:Y:S01]  /*69e0*/  ISETP.NE.AND P6, PT, R107, RZ, PT ;  /* 0x000000ff6b00720c */ /* 0x000fe20003fc5270 */
[--C-:B------:R-:W-:Y:S01]  /*69f0*/  HADD2.F32 R51, -RZ, R57.reuse.H1_H1 ;  /* 0x30000039ff337230 */ /* 0x100fe20000004100 */
[----:B------:R-:W-:Y:S01]  /*6a00*/  MOV R50, UR51 ;  /* 0x0000003300327c02 */ /* 0x000fe20008000f00 */
[----:B------:R-:W-:Y:S01]  /*6a10*/  BSSY.RECONVERGENT B0, `(.L_x_109) ;  /* 0x000008c000007945 */ /* 0x000fe20003800200 */
[----:B------:R-:W-:Y:S02]  /*6a20*/  MOV R72, UR37 ;  /* 0x0000002500487c02 */ /* 0x000fe40008000f00 */
[----:B------:R-:W-:Y:S05]  /*6a30*/  ISETP.NE.AND P0, PT, R102, RZ, PT ;  /* 0x000000ff6600720c */ /* 0x000fea0003f05270 */
[----:B------:R-:W1:Y:S02]  /*6a40*/  LDTM.x32 R4, tmem[UR4+0x20] ;  /* 0x00002004000479ee */ /* 0x000e6400082c0000 */
[----:B------:R-:W-:Y:S04]  /*6a50*/  @P6 LEA R50, R50, UR48, 0x3 ;  /* 0x0000003032326c11 */ /* 0x000fe8000f8e18ff */
[----:B------:R-:W-:Y:S04]  /*6a60*/  @P6 IADD3 R50, PT, PT, R50, 0x80, RZ ;  /* 0x0000008032326810 */ /* 0x000fe80007ffe0ff */
[----:B------:R-:W-:Y:S01]  /*6a70*/  @P6 PRMT R72, R72, 0x654, R50 ;  /* 0x0000065448486816 */ /* 0x000fe20000000032 */
[----:B------:R-:W-:Y:S02]  /*6a80*/  HADD2.F32 R50, -RZ, R57.H0_H0 ;  /* 0x20000039ff327230 */ /* 0x000fe40000004100 */
[C---:B-1----:R-:W-:Y:S01]  /*6a90*/  FMUL R0, R47.reuse, R4 ;  /* 0x000000042f007220 */ /* 0x042fe20000400000 */
[----:B------:R-:W-:Y:S02]  /*6aa0*/  HADD2.F32 R4, -RZ, R56.H1_H1 ;  /* 0x30000038ff047230 */ /* 0x000fe40000004100 */
[C---:B------:R-:W-:Y:S01]  /*6ab0*/  FMUL R2, R47.reuse, R5 ;  /* 0x000000052f027220 */ /* 0x040fe20000400000 */
[----:B------:R-:W-:Y:S01]  /*6ac0*/  FMUL R7, R47, R7 ;  /* 0x000000072f077220 */ /* 0x000fe20000400000 */
[----:B------:R-:W-:Y:S01]  /*6ad0*/  FFMA R0, R49, R3, R0 ;  /* 0x0000000331007223 */ /* 0x000fe20000000000 */
[----:B------:R-:W-:Y:S01]  /*6ae0*/  FMUL R3, R47, R6 ;  /* 0x000000062f037220 */ /* 0x000fe20000400000 */
[----:B------:R-:W-:Y:S01]  /*6af0*/  FFMA R2, R49, R4, R2 ;  /* 0x0000000431027223 */ /* 0x000fe20000000002 */
[C---:B------:R-:W-:Y:S01]  /*6b00*/  FMUL R4, R47.reuse, R8 ;  /* 0x000000082f047220 */ /* 0x040fe20000400000 */
[----:B------:R-:W-:Y:S01]  /*6b10*/  FMUL R8, R47, R12 ;  /* 0x0000000c2f087220 */ /* 0x000fe20000400000 */
[----:B------:R-:W-:Y:S01]  /*6b20*/  FFMA R3, R49, R50, R3 ;  /* 0x0000003231037223 */ /* 0x000fe20000000003 */
[C---:B------:R-:W-:Y:S01]  /*6b30*/  FMUL R12, R47.reuse, R16 ;  /* 0x000000102f0c7220 */ /* 0x040fe20000400000 */
[C---:B------:R-:W-:Y:S01]  /*6b40*/  FMUL R16, R47.reuse, R20 ;  /* 0x000000142f107220 */ /* 0x040fe20000400000 */
[C---:B------:R-:W-:Y:S01]  /*6b50*/  FMUL R20, R47.reuse, R24 ;  /* 0x000000182f147220 */ /* 0x040fe20000400000 */
[C---:B------:R-:W-:Y:S01]  /*6b60*/  FMUL R24, R47.reuse, R28 ;  /* 0x0000001c2f187220 */ /* 0x040fe20000400000 */
[C---:B------:R-:W-:Y:S01]  /*6b70*/  FMUL R28, R47.reuse, R32 ;  /* 0x000000202f1c7220 */ /* 0x040fe20000400000 */
[--C-:B------:R-:W-:Y:S01]  /*6b80*/  HADD2.F32 R32, -RZ, R58.reuse.H0_H0 ;  /* 0x2000003aff207230 */ /* 0x100fe20000004100 */
[----:B------:R-:W-:Y:S01]  /*6b90*/  F2FP.F16.F32.PACK_AB R52, R2, R0 ;  /* 0x000000000234723e */ /* 0x000fe200000000ff */
[----:B------:R-:W-:Y:S02]  /*6ba0*/  HADD2.F32 R0, -RZ, R58.H1_H1 ;  /* 0x3000003aff007230 */ /* 0x000fe40000004100 */
[----:B------:R-:W-:Y:S01]  /*6bb0*/  FMUL R5, R47, R9 ;  /* 0x000000092f057220 */ /* 0x000fe20000400000 */
[--C-:B------:R-:W-:Y:S02]  /*6bc0*/  HADD2.F32 R2, -RZ, R59.reuse.H0_H0 ;  /* 0x2000003bff027230 */ /* 0x100fe40000004100 */
[C---:B------:R-:W-:Y:S01]  /*6bd0*/  FFMA R7, R49.reuse, R51, R7 ;  /* 0x0000003331077223 */ /* 0x040fe20000000007 */
[C---:B------:R-:W-:Y:S01]  /*6be0*/  FFMA R4, R49.reuse, R32, R4 ;  /* 0x0000002031047223 */ /* 0x040fe20000000004 */
[----:B------:R-:W-:Y:S02]  /*6bf0*/  HADD2.F32 R32, -RZ, R59.H1_H1 ;  /* 0x3000003bff207230 */ /* 0x000fe40000004100 */
[----:B------:R-:W-:Y:S01]  /*6c00*/  FFMA R5, R49, R0, R5 ;  /* 0x0000000031057223 */ /* 0x000fe20000000005 */
[--C-:B------:R-:W-:Y:S01]  /*6c10*/  HADD2.F32 R0, -RZ, R60.reuse.H0_H0 ;  /* 0x2000003cff007230 */ /* 0x100fe20000004100 */
[----:B------:R-:W-:Y:S01]  /*6c20*/  F2FP.F16.F32.PACK_AB R53, R7, R3 ;  /* 0x000000030735723e */ /* 0x000fe200000000ff */
[----:B------:R-:W-:Y:S01]  /*6c30*/  FMUL R6, R47, R10 ;  /* 0x0000000a2f067220 */ /* 0x000fe20000400000 */
[--C-:B------:R-:W-:Y:S01]  /*6c40*/  HADD2.F32 R3, -RZ, R61.reuse.H0_H0 ;  /* 0x2000003dff037230 */ /* 0x100fe20000004100 */
[----:B------:R-:W-:Y:S01]  /*6c50*/  F2FP.F16.F32.PACK_AB R54, R5, R4 ;  /* 0x000000040536723e */ /* 0x000fe200000000ff */
[----:B------:R-:W-:Y:S01]  /*6c60*/  FMUL R11, R47, R11 ;  /* 0x0000000b2f0b7220 */ /* 0x000fe20000400000 */
[----:B------:R-:W-:Y:S01]  /*6c70*/  FFMA R6, R49, R2, R6 ;  /* 0x0000000231067223 */ /* 0x000fe20000000006 */
[----:B------:R-:W-:Y:S02]  /*6c80*/  HADD2.F32 R2, -RZ, R60.H1_H1 ;  /* 0x3000003cff027230 */ /* 0x000fe40000004100 */
[----:B------:R-:W-:Y:S01]  /*6c90*/  FMUL R9, R47, R13 ;  /* 0x0000000d2f097220 */ /* 0x000fe20000400000 */
[C---:B------:R-:W-:Y:S01]  /*6ca0*/  FFMA R11, R49.reuse, R32, R11 ;  /* 0x00000020310b7223 */ /* 0x040fe2000000000b */
[----:B------:R-:W-:Y:S01]  /*6cb0*/  FFMA R8, R49, R0, R8 ;  /* 0x0000000031087223 */ /* 0x000fe20000000008 */
[C---:B------:R-:W-:Y:S01]  /*6cc0*/  FMUL R10, R47.reuse, R14 ;  /* 0x0000000e2f0a7220 */ /* 0x040fe20000400000 */
[----:B------:R-:W-:Y:S02]  /*6cd0*/  HADD2.F32 R0, -RZ, R61.H1_H1 ;  /* 0x3000003dff007230 */ /* 0x000fe40000004100 */
[----:B------:R-:W-:Y:S01]  /*6ce0*/  FMUL R15, R47, R15 ;  /* 0x0000000f2f0f7220 */ /* 0x000fe20000400000 */
[C---:B------:R-:W-:Y:S01]  /*6cf0*/  FFMA R9, R49.reuse, R2, R9 ;  /* 0x0000000231097223 */ /* 0x040fe20000000009 */
[C---:B------:R-:W-:Y:S01]  /*6d00*/  FFMA R10, R49.reuse, R3, R10 ;  /* 0x00000003310a7223 */ /* 0x040fe2000000000a */
[--C-:B------:R-:W-:Y:S02]  /*6d10*/  HADD2.F32 R2, -RZ, R62.reuse.H0_H0 ;  /* 0x2000003eff027230 */ /* 0x100fe40000004100 */
[----:B------:R-:W-:Y:S01]  /*6d20*/  FFMA R15, R49, R0, R15 ;  /* 0x00000000310f7223 */ /* 0x000fe2000000000f */
[----:B------:R-:W-:Y:S02]  /*6d30*/  HADD2.F32 R3, -RZ, R62.H1_H1 ;  /* 0x3000003eff037230 */ /* 0x000fe40000004100 */
[C---:B------:R-:W-:Y:S01]  /*6d40*/  FMUL R13, R47.reuse, R17 ;  /* 0x000000112f0d7220 */ /* 0x040fe20000400000 */
[--C-:B------:R-:W-:Y:S02]  /*6d50*/  HADD2.F32 R0, -RZ, R63.reuse.H0_H0 ;  /* 0x2000003fff007230 */ /* 0x100fe40000004100 */
[----:B------:R-:W-:Y:S01]  /*6d60*/  FMUL R14, R47, R18 ;  /* 0x000000122f0e7220 */ /* 0x000fe20000400000 */
[C---:B------:R-:W-:Y:S01]  /*6d70*/  FFMA R12, R49.reuse, R2, R12 ;  /* 0x00000002310c7223 */ /* 0x040fe2000000000c */
[C---:B------:R-:W-:Y:S01]  /*6d80*/  FFMA R13, R49.reuse, R3, R13 ;  /* 0x00000003310d7223 */ /* 0x040fe2000000000d */
[----:B------:R-:W-:Y:S02]  /*6d90*/  HADD2.F32 R2, -RZ, R63.H1_H1 ;  /* 0x3000003fff027230 */ /* 0x000fe40000004100 */
[----:B------:R-:W-:Y:S01]  /*6da0*/  FFMA R14, R49, R0, R14 ;  /* 0x00000000310e7223 */ /* 0x000fe2000000000e */
[C---:B------:R-:W-:Y:S01]  /*6db0*/  FMUL R19, R47.reuse, R19 ;  /* 0x000000132f137220 */ /* 0x040fe20000400000 */
[--C-:B------:R-:W-:Y:S02]  /*6dc0*/  HADD2.F32 R0, -RZ, R68.reuse.H0_H0 ;  /* 0x20000044ff007230 */ /* 0x100fe40000004100 */
[----:B------:R-:W-:Y:S01]  /*6dd0*/  FMUL R17, R47, R21 ;  /* 0x000000152f117220 */ /* 0x000fe20000400000 */
[--C-:B------:R-:W-:Y:S02]  /*6de0*/  HADD2.F32 R3, -RZ, R69.reuse.H0_H0 ;  /* 0x20000045ff037230 */ /* 0x100fe40000004100 */
[C---:B------:R-:W-:Y:S01]  /*6df0*/  FFMA R19, R49.reuse, R2, R19 ;  /* 0x0000000231137223 */ /* 0x040fe20000000013 */
[----:B------:R-:W-:Y:S02]  /*6e00*/  HADD2.F32 R2, -RZ, R68.H1_H1 ;  /* 0x30000044ff027230 */ /* 0x000fe40000004100 */
        /* <DEDUP_REMOVED lines=9> */
[----:B------:R-:W-:Y:S01]  /*6ea0*/  FMUL R21, R47, R25 ;  /* 0x000000192f157220 */ /* 0x000fe20000400000 */
[----:B------:R-:W-:Y:S01]  /*6eb0*/  F2FP.F16.F32.PACK_AB R55, R11, R6 ;  /* 0x000000060b37723e */ /* 0x000fe200000000ff */
[--C-:B------:R-:W-:Y:S02]  /*6ec0*/  HADD2.F32 R3, -RZ, R71.reuse.H0_H0 ;  /* 0x20000047ff037230 */ /* 0x100fe40000004100 */
[----:B------:R-:W-:Y:S01]  /*6ed0*/  FMUL R22, R47, R26 ;  /* 0x0000001a2f167220 */ /* 0x000fe20000400000 */
[C---:B------:R-:W-:Y:S01]  /*6ee0*/  FFMA R20, R49.reuse, R2, R20 ;  /* 0x0000000231147223 */ /* 0x040fe20000000014 */
[C---:B------:R-:W-:Y:S01]  /*6ef0*/  FFMA R21, R49.reuse, R0, R21 ;  /* 0x0000000031157223 */ /* 0x040fe20000000015 */
[----:B------:R1:W-:Y:S01]  /*6f00*/  STS.128 [R100+0x2000], R52 ;  /* 0x0020003464007388 */ /* 0x0003e20000000c00 */
[----:B------:R-:W-:Y:S02]  /*6f10*/  HADD2.F32 R0, -RZ, R71.H1_H1 ;  /* 0x30000047ff007230 */ /* 0x000fe40000004100 */
[----:B------:R-:W-:Y:S01]  /*6f20*/  FFMA R22, R49, R3, R22 ;  /* 0x0000000331167223 */ /* 0x000fe20000000016 */
[----:B------:R-:W-:Y:S01]  /*6f30*/  FMUL R27, R47, R27 ;  /* 0x0000001b2f1b7220 */ /* 0x000fe20000400000 */
[--C-:B------:R-:W-:Y:S01]  /*6f40*/  HADD2.F32 R2, -RZ, R76.reuse.H0_H0 ;  /* 0x2000004cff027230 */ /* 0x100fe20000004100 */
[----:B------:R-:W-:Y:S01]  /*6f50*/  F2FP.F16.F32.PACK_AB R8, R9, R8 ;  /* 0x000000080908723e */ /* 0x000fe200000000ff */
[----:B------:R-:W-:Y:S01]  /*6f60*/  HADD2.F32 R3, -RZ, R76.H1_H1 ;  /* 0x3000004cff037230 */ /* 0x000fe20000004100 */
[----:B------:R-:W-:Y:S01]  /*6f70*/  F2FP.F16.F32.PACK_AB R9, R15, R10 ;  /* 0x0000000a0f09723e */ /* 0x000fe200000000ff */
[----:B------:R-:W-:Y:S01]  /*6f80*/  FMUL R25, R47, R29 ;  /* 0x0000001d2f197220 */ /* 0x000fe20000400000 */
[--C-:B------:R-:W-:Y:S01]  /*6f90*/  HADD2.F32 R4, -RZ, R77.reuse.H0_H0 ;  /* 0x2000004dff047230 */ /* 0x100fe20000004100 */
[----:B------:R-:W-:Y:S01]  /*6fa0*/  F2FP.F16.F32.PACK_AB R10, R13, R12 ;  /* 0x0000000c0d0a723e */ /* 0x000fe200000000ff */
[----:B------:R-:W-:Y:S01]  /*6fb0*/  FMUL R26, R47, R30 ;  /* 0x0000001e2f1a7220 */ /* 0x000fe20000400000 */
[----:B------:R-:W-:Y:S01]  /*6fc0*/  F2FP.F16.F32.PACK_AB R11, R19, R14 ;  /* 0x0000000e130b723e */ /* 0x000fe200000000ff */
[C---:B------:R-:W-:Y:S01]  /*6fd0*/  FFMA R27, R49.reuse, R0, R27 ;  /* 0x00000000311b7223 */ /* 0x040fe2000000001b */
[C---:B------:R-:W-:Y:S01]  /*6fe0*/  FFMA R24, R49.reuse, R2, R24 ;  /* 0x0000000231187223 */ /* 0x040fe20000000018 */
[----:B------:R-:W-:Y:S02]  /*6ff0*/  HADD2.F32 R0, -RZ, R77.H1_H1 ;  /* 0x3000004dff007230 */ /* 0x000fe40000004100 */
[----:B------:R-:W-:Y:S01]  /*7000*/  FFMA R25, R49, R3, R25 ;  /* 0x0000000331197223 */ /* 0x000fe20000000019 */
[----:B------:R1:W-:Y:S01]  /*7010*/  STS.128 [R99+0x2010], R8 ;  /* 0x0020100863007388 */ /* 0x0003e20000000c00 */
[----:B------:R-:W-:Y:S01]  /*7020*/  FMUL R31, R47, R31 ;  /* 0x0000001f2f1f7220 */ /* 0x000fe20000400000 */
[--C-:B------:R-:W-:Y:S02]  /*7030*/  HADD2.F32 R2, -RZ, R78.reuse.H0_H0 ;  /* 0x2000004eff027230 */ /* 0x100fe40000004100 */
[----:B------:R-:W-:Y:S01]  /*7040*/  FFMA R26, R49, R4, R26 ;  /* 0x00000004311a7223 */ /* 0x000fe2000000001a */
[----:B------:R-:W-:Y:S02]  /*7050*/  HADD2.F32 R3, -RZ, R78.H1_H1 ;  /* 0x3000004eff037230 */ /* 0x000fe40000004100 */
[----:B------:R-:W-:Y:S01]  /*7060*/  FMUL R29, R47, R33 ;  /* 0x000000212f1d7220 */ /* 0x000fe20000400000 */
[--C-:B------:R-:W-:Y:S01]  /*7070*/  HADD2.F32 R4, -RZ, R79.reuse.H0_H0 ;  /* 0x2000004fff047230 */ /* 0x100fe20000004100 */
[----:B------:R-:W-:Y:S01]  /*7080*/  F2FP.F16.F32.PACK_AB R16, R17, R16 ;  /* 0x000000101110723e */ /* 0x000fe200000000ff */
[----:B------:R-:W-:Y:S01]  /*7090*/  FMUL R30, R47, R34 ;  /* 0x000000222f1e7220 */ /* 0x000fe20000400000 */
        /* <DEDUP_REMOVED lines=14> */
[----:B------:R-:W-:Y:S02]  /*7180*/  F2FP.F16.F32.PACK_AB R27, R35, R30 ;  /* 0x0000001e231b723e */ /* 0x000fe400000000ff */
[----:B------:R-:W-:Y:S02]  /*7190*/  LEA R0, R65, UR48, 0x3 ;  /* 0x0000003041007c11 */ /* 0x000fe4000f8e18ff */
[----:B------:R-:W-:Y:S01]  /*71a0*/  @P6 SHF.L.U32 R2, R97, 0x1f, RZ ;  /* 0x0000001f61026819 */ /* 0x000fe200000006ff */
        /* <DEDUP_REMOVED lines=9> */
[----:B------:R-:W-:Y:S02]  /*7240*/  UIADD3 UR8, UP0, UPT, UR52, 0x680, URZ ;  /* 0x0000068034087890 */ /* 0x000fe4000ff1e0ff */
[----:B------:R-:W-:Y:S02]  /*7250*/  UIADD3 UR5, UPT, UPT, UR41, 0x20, URZ ;  /* 0x0000002029057890 */ /* 0x000fe4000fffe0ff */
[----:B------:R-:W-:Y:S02]  /*7260*/  UIADD3 UR4, UPT, UPT, UR48, 0x2200, URZ ;  /* 0x0000220030047890 */ /* 0x000fe4000fffe0ff */
[----:B------:R-:W-:Y:S01]  /*7270*/  UIADD3.X UR9, UPT, UPT, URZ, UR53, URZ, UP0, !UPT ;  /* 0x00000035ff097290 */ /* 0x000fe200087fe4ff */
[----:B------:R-:W-:Y:S01]  /*7280*/  UMOV UR6, UR42 ;  /* 0x0000002a00067c82 */ /* 0x000fe20008000000 */
[----:B------:R-:W-:Y:S07]  /*7290*/  UMOV UR7, UR36 ;  /* 0x0000002400077c82 */ /* 0x000fee0008000000 */
[----:B------:R2:W-:Y:S01]  /*72a0*/  UTMASTG.3D [UR4], [UR8] ;  /* 0x00000004080073b5 */ /* 0x0005e20008010000 */
[----:B------:R0:W-:Y:S01]  /*72b0*/  UTMACMDFLUSH ;  /* 0x00000000000079b7 */ /* 0x0001e20000000000 */
[----:B--2---:R-:W-:Y:S04]  /*72c0*/  DEPBAR.LE SB0, 0x1 ;  /* 0x000080400000791a */ /* 0x004fe80000000000 */
.L_x_110:
[----:B------:R-:W-:Y:S05]  /*72d0*/  BSYNC.RECONVERGENT B0 ;  /* 0x0000000000007941 */ /* 0x000fea0003800200 */
.L_x_109:
[----:B------:R-:W-:Y:S01]  /*72e0*/  BAR.SYNC.DEFER_BLOCKING 0x1, 0x80 ;  /* 0x0042000000007b1d */ /* 0x000fe20000010000 */
[----:B------:R-:W-:Y:S04]  /*72f0*/  UIADD3 UR40, UPT, UPT, UR51, 0x1, URZ ;  /* 0x0000000133287890 */ /* 0x000fe8000fffe0ff */
[----:B------:R-:W-:Y:S04]  /*7300*/  UISETP.NE.AND UP0, UPT, UR40, 0x4, UPT ;  /* 0x000000042800788c */ /* 0x000fe8000bf05270 */
[----:B------:R-:W-:Y:S01]  /*7310*/  USEL UR40, UR40, URZ, UP0 ;  /* 0x000000ff28287287 */ /* 0x000fe20008000000 */
[----:B------:R2:W-:Y:S01]  /*7320*/  @P6 SYNCS.ARRIVE.TRANS64.RED.A1T0 RZ, [R72+URZ], RZ ;  /* 0x000000ff48ff69a7 */ /* 0x0005e200081004ff */
[----:B------:R-:W-:Y:S01]  /*7330*/  BSSY B1, `(.L_x_111) ;  /* 0x0000017000017945 */ /* 0x000fe20003800000 */
[----:B------:R-:W4:Y:S02]  /*7340*/  @P6 SYNCS.PHASECHK.TRANS64.TRYWAIT P0, [R0+URZ+0x60], R2 ;  /* 0x00006002000065a7 */ /* 0x000f2400080011ff */
[----:B----4-:R-:W-:Y:S01]  /*7350*/  @P6 SEL R66, RZ, 0x1, !P0 ;  /* 0x00000001ff426807 */ /* 0x010fe20004000000 */
[----:B--2---:R-:W-:Y:S06]  /*7360*/  @!P6 BRA `(.L_x_112) ;  /* 0x00000000004ce947 */ /* 0x004fec0003800000 */
        /* <DEDUP_REMOVED lines=9> */
[----:B------:R-:W-:Y:S04]  /*7400*/  SHF.L.U32 R6, R97, 0x1f, RZ ;  /* 0x0000001f61067819 */ /* 0x000fe800000006ff */
[----:B------:R-:W2:Y:S02]  /*7410*/  SYNCS.PHASECHK.TRANS64.TRYWAIT P0, [R0+URZ+0x60], R6 ;  /* 0x00006006000075a7 */ /* 0x000ea400080011ff */
[----:B--2---:R-:W-:Y:S05]  /*7420*/  @!P0 BRA `(.L_x_115) ;  /* 0x0000002400948947 */ /* 0x004fea0003800000 */
.L_x_114:
[----:B------:R-:W-:Y:S05]  /*7430*/  BSYNC B0 ;  /* 0x0000000000007941 */ /* 0x000fea0003800000 */
.L_x_113:
[----:B------:R-:W-:Y:S02]  /*7440*/  ISETP.NE.AND P0, PT, R67, RZ, PT ;  /* 0x000000ff4300720c */ /* 0x000fe40003f05270 */
[----:B------:R-:W-:Y:S11]  /*7450*/  IADD3 R65, PT, PT, R65, 0x1, RZ ;  /* 0x0000000141417810 */ /* 0x000ff60007ffe0ff */
[----:B------:R4:W1:Y:S04]  /*7460*/  @P0 LDS.128 R56, [R5] ;  /* 0x0000000005380984 */ /* 0x0008680000000c00 */
[----:B------:R4:W1:Y:S04]  /*7470*/  @P0 LDS.128 R60, [R4+0x10] ;  /* 0x00001000043c0984 */ /* 0x0008680000000c00 */
[----:B------:R4:W1:Y:S04]  /*7480*/  @P0 LDS.128 R68, [R3+0x20] ;  /* 0x0000200003440984 */ /* 0x0008680000000c00 */
[----:B------:R4:W1:Y:S02]  /*7490*/  @P0 LDS.128 R76, [R2+0x30] ;  /* 0x00003000024c0984 */ /* 0x0008640000000c00 */
.L_x_112:
[----:B------:R-:W-:Y:S05]  /*74a0*/  BSYNC B1 ;  /* 0x0000000000017941 */ /* 0x000fea0003800000 */
.L_x_111:
        /* <DEDUP_REMOVED lines=21> */
.L_x_116:
        /* <DEDUP_REMOVED lines=146> */
.L_x_118:
[----:B------:R-:W-:Y:S05]  /*7f20*/  BSYNC.RECONVERGENT B0 ;  /* 0x0000000000007941 */ /* 0x000fea0003800200 */
.L_x_117:
        /* <DEDUP_REMOVED lines=21> */
.L_x_122:
[----:B------:R-:W-:Y:S05]  /*8080*/  BSYNC B0 ;  /* 0x0000000000007941 */ /* 0x000fea0003800000 */
.L_x_121:
[----:B------:R-:W-:Y:S11]  /*8090*/  ISETP.NE.AND P0, PT, R67, RZ, PT ;  /* 0x000000ff4300720c */ /* 0x000ff60003f05270 */
[----:B------:R-:W-:Y:S02]  /*80a0*/  @!UPT UIADD3 URZ, UPT, UPT, URZ, URZ, URZ ;  /* 0x000000fffffff290 */ /* 0x000fe4000fffe0ff */
[----:B------:R4:W1:Y:S04]  /*80b0*/  @P0 LDS.128 R56, [R4] ;  /* 0x0000000004380984 */ /* 0x0008680000000c00 */
[----:B------:R4:W1:Y:S04]  /*80c0*/  @P0 LDS.128 R60, [R3+0x10] ;  /* 0x00001000033c0984 */ /* 0x0008680000000c00 */
[----:B------:R4:W1:Y:S04]  /*80d0*/  @P0 LDS.128 R68, [R2+0x20] ;  /* 0x0000200002440984 */ /* 0x0008680000000c00 */
[----:B------:R4:W1:Y:S02]  /*80e0*/  @P0 LDS.128 R76, [R65+0x30] ;  /* 0x00003000414c0984 */ /* 0x0008640000000c00 */
.L_x_120:
[----:B------:R-:W-:Y:S05]  /*80f0*/  BSYNC B1 ;  /* 0x0000000000017941 */ /* 0x000fea0003800000 */
.L_x_119:
        /* <DEDUP_REMOVED lines=21> */
.L_x_124:
[----:B------:R-:W-:Y:S01]  /*8250*/  ISETP.NE.AND P0, PT, R102, RZ, PT ;  /* 0x000000ff6600720c */ /* 0x000fe20003f05270 */
[----:B------:R-:W-:Y:S05]  /*8260*/  WARPSYNC.ALL ;  /* 0x0000000000007948 */ /* 0x000fea0003800000 */
[----:B------:R-:W-:Y:S01]  /*8270*/  R2UR UR4, R48 ;  /* 0x00000000300472ca */ /* 0x000fe200000e0000 */
[--C-:B-1----:R-:W-:Y:S01]  /*8280*/  HADD2.F32 R0, -RZ, R56.reuse.H0_H0 ;  /* 0x20000038ff007230 */ /* 0x102fe20000004100 */
[----:B------:R-:W-:Y:S01]  /*8290*/  R2UR UR5, R64 ;  /* 0x00000000400572ca */ /* 0x000fe200000e0000 */
[----:B----4-:R-:W-:Y:S01]  /*82a0*/  HADD2.F32 R2, -RZ, R56.H1_H1 ;  /* 0x30000038ff027230 */ /* 0x010fe20000004100 */
[----:B------:R-:W-:Y:S01]  /*82b0*/  BSSY.RECONVERGENT B0, `(.L_x_125) ;  /* 0x0000089000007945 */ /* 0x000fe20003800200 */
[--C-:B------:R-:W-:Y:S02]  /*82c0*/  HADD2.F32 R3, -RZ, R57.reuse.H0_H0 ;  /* 0x20000039ff037230 */ /* 0x100fe40000004100 */
[----:B------:R-:W-:Y:S02]  /*82d0*/  HADD2.F32 R48, -RZ, R57.H1_H1 ;  /* 0x30000039ff307230 */ /* 0x000fe40000004100 */
[--C-:B------:R-:W-:Y:S02]  /*82e0*/  HADD2.F32 R50, -RZ, R58.reuse.H0_H0 ;  /* 0x2000003aff327230 */ /* 0x100fe40000004100 */
[----:B------:R-:W-:Y:S02]  /*82f0*/  HADD2.F32 R51, -RZ, R58.H1_H1 ;  /* 0x3000003aff337230 */ /* 0x000fe40000004100 */
[----:B------:R-:W1:Y:S01]  /*8300*/  LDTM.x32 R4, tmem[UR4+0x60] ;  /* 0x00006004000479ee */ /* 0x000e6200082c0000 */
[----:B------:R-:W-:Y:S01]  /*8310*/  NOP ;  /* 0x0000000000007918 */ /* 0x000fe20000000000 */
[----:B------:R-:W-:Y:S01]  /*8320*/  UIADD3 UR5, UPT, UPT, UR5, 0xf0, URZ ;  /* 0x000000f005057890 */ /* 0x000fe2000fffe0ff */
[--C-:B------:R-:W-:Y:S02]  /*8330*/  HADD2.F32 R52, -RZ, R59.reuse.H0_H0 ;  /* 0x2000003bff347230 */ /* 0x100fe40000004100 */
[----:B------:R-:W-:Y:S01]  /*8340*/  HADD2.F32 R53, -RZ, R59.H1_H1 ;  /* 0x3000003bff357230 */ /* 0x000fe20000004100 */
[----:B------:R-:W-:Y:S01]  /*8350*/  UPRMT UR5, UR37, 0x654, UR5 ;  /* 0x0000065425057896 */ /* 0x000fe20008000005 */
[--C-:B------:R-:W-:Y:S02]  /*8360*/  HADD2.F32 R54, -RZ, R60.reuse.H0_H0 ;  /* 0x2000003cff367230 */ /* 0x100fe40000004100 */
[----:B------:R-:W-:Y:S02]  /*8370*/  HADD2.F32 R55, -RZ, R60.H1_H1 ;  /* 0x3000003cff377230 */ /* 0x000fe40000004100 */
[--C-:B------:R-:W-:Y:S02]  /*8380*/  HADD2.F32 R56, -RZ, R61.reuse.H0_H0 ;  /* 0x2000003dff387230 */ /* 0x100fe40000004100 */
[----:B------:R-:W-:Y:S02]  /*8390*/  HADD2.F32 R57, -RZ, R61.H1_H1 ;  /* 0x3000003dff397230 */ /* 0x000fe40000004100 */
[----:B-1----:R-:W-:Y:S01]  /*83a0*/  SYNCS.ARRIVE.TRANS64.RED.A1T0 RZ, [UR5], RZ ;  /* 0x000000ffffff79a7 */ /* 0x002fe20008100405 */
[--C-:B------:R-:W-:Y:S02]  /*83b0*/  HADD2.F32 R58, -RZ, R62.reuse.H0_H0 ;  /* 0x2000003eff3a7230 */ /* 0x100fe40000004100 */
[----:B------:R-:W-:Y:S02]  /*83c0*/  HADD2.F32 R59, -RZ, R62.H1_H1 ;  /* 0x3000003eff3b7230 */ /* 0x000fe40000004100 */
[--C-:B------:R-:W-:Y:S02]  /*83d0*/  HADD2.F32 R60, -RZ, R63.reuse.H0_H0 ;  /* 0x2000003fff3c7230 */ /* 0x100fe40000004100 */
[----:B------:R-:W-:Y:S02]  /*83e0*/  HADD2.F32 R61, -RZ, R63.H1_H1 ;  /* 0x3000003fff3d7230 */ /* 0x000fe40000004100 */
[C---:B------:R-:W-:Y:S01]  /*83f0*/  FMUL R4, R47.reuse, R4 ;  /* 0x000000042f047220 */ /* 0x040fe20000400000 */
[C---:B------:R-:W-:Y:S01]  /*8400*/  FMUL R5, R47.reuse, R5 ;  /* 0x000000052f057220 */ /* 0x040fe20000400000 */
[C---:B------:R-:W-:Y:S01]  /*8410*/  FMUL R6, R47.reuse, R6 ;  /* 0x000000062f067220 */ /* 0x040fe20000400000 */
[----:B------:R-:W-:Y:S01]  /*8420*/  FMUL R7, R47, R7 ;  /* 0x000000072f077220 */ /* 0x000fe20000400000 */
[C---:B------:R-:W-:Y:S01]  /*8430*/  FFMA R4, R49.reuse, R0, R4 ;  /* 0x0000000031047223 */ /* 0x040fe20000000004 */
[C---:B------:R-:W-:Y:S01]  /*8440*/  FFMA R5, R49.reuse, R2, R5 ;  /* 0x0000000231057223 */ /* 0x040fe20000000005 */
[C---:B------:R-:W-:Y:S01]  /*8450*/  FFMA R6, R49.reuse, R3, R6 ;  /* 0x0000000331067223 */ /* 0x040fe20000000006 */
[----:B------:R-:W-:Y:S01]  /*8460*/  FFMA R7, R49, R48, R7 ;  /* 0x0000003031077223 */ /* 0x000fe20000000007 */
[C---:B------:R-:W-:Y:S01]  /*8470*/  FMUL R8, R47.reuse, R8 ;  /* 0x000000082f087220 */ /* 0x040fe20000400000 */
[----:B------:R-:W-:Y:S01]  /*8480*/  FMUL R9, R47, R9 ;  /* 0x000000092f097220 */ /* 0x000fe20000400000 */
[----:B------:R-:W-:Y:S01]  /*8490*/  F2FP.F16.F32.PACK_AB R4, R5, R4 ;  /* 0x000000040504723e */ /* 0x000fe200000000ff */
[----:B------:R-:W-:Y:S01]  /*84a0*/  FMUL R0, R47, R10 ;  /* 0x0000000a2f007220 */ /* 0x000fe20000400000 */
[----:B------:R-:W-:Y:S01]  /*84b0*/  F2FP.F16.F32.PACK_AB R5, R7, R6 ;  /* 0x000000060705723e */ /* 0x000fe200000000ff */
[C---:B------:R-:W-:Y:S01]  /*84c0*/  FFMA R8, R49.reuse, R50, R8 ;  /* 0x0000003231087223 */ /* 0x040fe20000000008 */
[C---:B------:R-:W-:Y:S01]  /*84d0*/  FFMA R9, R49.reuse, R51, R9 ;  /* 0x0000003331097223 */ /* 0x040fe20000000009 */
[----:B------:R-:W-:Y:S01]  /*84e0*/  FFMA R0, R49, R52, R0 ;  /* 0x0000003431007223 */ /* 0x000fe20000000000 */
[C---:B------:R-:W-:Y:S01]  /*84f0*/  FMUL R2, R47.reuse, R11 ;  /* 0x0000000b2f027220 */ /* 0x040fe20000400000 */
[C---:B------:R-:W-:Y:S01]  /*8500*/  FMUL R3, R47.reuse, R12 ;  /* 0x0000000c2f037220 */ /* 0x040fe20000400000 */
[----:B------:R-:W-:Y:S01]  /*8510*/  FMUL R10, R47, R13 ;  /* 0x0000000d2f0a7220 */ /* 0x000fe20000400000 */
[----:B------:R-:W-:Y:S01]  /*8520*/  F2FP.F16.F32.PACK_AB R6, R9, R8 ;  /* 0x000000080906723e */ /* 0x000fe200000000ff */
[C---:B------:R-:W-:Y:S01]  /*8530*/  FFMA R2, R49.reuse, R53, R2 ;  /* 0x0000003531027223 */ /* 0x040fe20000000002 */
[C---:B------:R-:W-:Y:S01]  /*8540*/  FFMA R3, R49.reuse, R54, R3 ;  /* 0x0000003631037223 */ /* 0x040fe20000000003 */
[----:B------:R-:W-:Y:S01]  /*8550*/  FFMA R10, R49, R55, R10 ;  /* 0x00000037310a7223 */ /* 0x000fe2000000000a */
[C---:B------:R-:W-:Y:S01]  /*8560*/  FMUL R11, R47.reuse, R14 ;  /* 0x0000000e2f0b7220 */ /* 0x040fe20000400000 */
[C---:B------:R-:W-:Y:S01]  /*8570*/  FMUL R15, R47.reuse, R15 ;  /* 0x0000000f2f0f7220 */ /* 0x040fe20000400000 */
[C---:B------:R-:W-:Y:S01]  /*8580*/  FMUL R12, R47.reuse, R16 ;  /* 0x000000102f0c7220 */ /* 0x040fe20000400000 */
[----:B------:R-:W-:Y:S01]  /*8590*/  FMUL R13, R47, R17 ;  /* 0x000000112f0d7220 */ /* 0x000fe20000400000 */
[----:B------:R-:W-:Y:S01]  /*85a0*/  FFMA R11, R49, R56, R11 ;  /* 0x00000038310b7223 */ /* 0x000fe2000000000b */
[----:B------:R-:W-:Y:S01]  /*85b0*/  FMUL R14, R47, R18 ;  /* 0x000000122f0e7220 */ /* 0x000fe20000400000 */
[----:B------:R-:W-:Y:S01]  /*85c0*/  FFMA R15, R49, R57, R15 ;  /* 0x00000039310f7223 */ /* 0x000fe2000000000f */
[--C-:B------:R-:W-:Y:S02]  /*85d0*/  HADD2.F32 R62, -RZ, R68.reuse.H0_H0 ;  /* 0x20000044ff3e7230 */ /* 0x100fe40000004100 */
[----:B------:R-:W-:Y:S01]  /*85e0*/  FMUL R19, R47, R19 ;  /* 0x000000132f137220 */ /* 0x000fe20000400000 */
[----:B------:R-:W-:Y:S01]  /*85f0*/  F2FP.F16.F32.PACK_AB R7, R2, R0 ;  /* 0x000000000207723e */ /* 0x000fe200000000ff */
[----:B------:R-:W-:Y:S01]  /*8600*/  FFMA R12, R49, R58, R12 ;  /* 0x0000003a310c7223 */ /* 0x000fe2000000000c */
[----:B------:R-:W-:Y:S02]  /*8610*/  HADD2.F32 R63, -RZ, R68.H1_H1 ;  /* 0x30000044ff3f7230 */ /* 0x000fe40000004100 */
[----:B------:R-:W-:Y:S01]  /*8620*/  FMUL R16, R47, R20 ;  /* 0x000000142f107220 */ /* 0x000fe20000400000 */
[----:B------:R-:W-:Y:S01]  /*8630*/  FFMA R13, R49, R59, R13 ;  /* 0x0000003b310d7223 */ /* 0x000fe2000000000d */
[----:B------:R1:W-:Y:S01]  /*8640*/  STS.128 [R100+0x6000], R4 ;  /* 0x0060000464007388 */ /* 0x0003e20000000c00 */
[--C-:B------:R-:W-:Y:S02]  /*8650*/  HADD2.F32 R64, -RZ, R69.reuse.H0_H0 ;  /* 0x20000045ff407230 */ /* 0x100fe40000004100 */
[----:B------:R-:W-:Y:S01]  /*8660*/  FMUL R17, R47, R21 ;  /* 0x000000152f117220 */ /* 0x000fe20000400000 */
[----:B------:R-:W-:Y:S01]  /*8670*/  FFMA R14, R49, R60, R14 ;  /* 0x0000003c310e7223 */ /* 0x000fe2000000000e */
[----:B------:R-:W-:Y:S02]  /*8680*/  HADD2.F32 R65, -RZ, R69.H1_H1 ;  /* 0x30000045ff417230 */ /* 0x000fe40000004100 */
[----:B------:R-:W-:Y:S01]  /*8690*/  FMUL R18, R47, R22 ;  /* 0x000000162f127220 */ /* 0x000fe20000400000 */
[----:B------:R-:W-:Y:S01]  /*86a0*/  FFMA R19, R49, R61, R19 ;  /* 0x0000003d31137223 */ /* 0x000fe20000000013 */
        /* <DEDUP_REMOVED lines=11> */
[----:B------:R-:W-:Y:S01]  /*8760*/  F2FP.F16.F32.PACK_AB R8, R10, R3 ;  /* 0x000000030a08723e */ /* 0x000fe200000000ff */
[----:B------:R-:W-:Y:S01]  /*8770*/  FFMA R23, R49, R65, R23 ;  /* 0x0000004131177223 */ /* 0x000fe20000000017 */
[----:B------:R-:W-:Y:S01]  /*8780*/  F2FP.F16.F32.PACK_AB R9, R15, R11 ;  /* 0x0000000b0f09723e */ /* 0x000fe200000000ff */
[--C-:B------:R-:W-:Y:S02]  /*8790*/  HADD2.F32 R70, -RZ, R76.reuse.H0_H0 ;  /* 0x2000004cff467230 */ /* 0x100fe40000004100 */
[----:B------:R-:W-:Y:S01]  /*87a0*/  FMUL R27, R47, R27 ;  /* 0x0000001b2f1b7220 */ /* 0x000fe20000400000 */
[----:B------:R-:W-:Y:S01]  /*87b0*/  F2FP.F16.F32.PACK_AB R10, R13, R12 ;  /* 0x0000000c0d0a723e */ /* 0x000fe200000000ff */
[----:B------:R-:W-:Y:S01]  /*87c0*/  FFMA R20, R49, R66, R20 ;  /* 0x0000004231147223 */ /* 0x000fe20000000014 */
[----:B------:R-:W-:Y:S01]  /*87d0*/  F2FP.F16.F32.PACK_AB R11, R19, R14 ;  /* 0x0000000e130b723e */ /* 0x000fe200000000ff */
[----:B------:R-:W-:Y:S02]  /*87e0*/  HADD2.F32 R71, -RZ, R76.H1_H1 ;  /* 0x3000004cff477230 */ /* 0x000fe40000004100 */
[----:B------:R-:W-:Y:S01]  /*87f0*/  FMUL R24, R47, R28 ;  /* 0x0000001c2f187220 */ /* 0x000fe20000400000 */
[----:B------:R-:W-:Y:S01]  /*8800*/  FFMA R21, R49, R67, R21 ;  /* 0x0000004331157223 */ /* 0x000fe20000000015 */
[--C-:B------:R-:W-:Y:S01]  /*8810*/  HADD2.F32 R72, -RZ, R77.reuse.H0_H0 ;  /* 0x2000004dff487230 */ /* 0x100fe20000004100 */
[----:B------:R1:W-:Y:S01]  /*8820*/  STS.128 [R99+0x6010], R8 ;  /* 0x0060100863007388 */ /* 0x0003e20000000c00 */
        /* <DEDUP_REMOVED lines=49> */
.L_x_126:
[----:B------:R-:W-:Y:S05]  /*8b40*/  BSYNC.RECONVERGENT B0 ;  /* 0x0000000000007941 */ /* 0x000fea0003800200 */
.L_x_125:
[----:B------:R-:W-:Y:S01]  /*8b50*/  BAR.SYNC.DEFER_BLOCKING 0x1, 0x80 ;  /* 0x0042000000007b1d */ /* 0x000fe20000010000 */
[----:B------:R-:W-:Y:S01]  /*8b60*/  UISETP.NE.AND UP0, UPT, UR49, -0x4, UPT ;  /* 0xfffffffc3100788c */ /* 0x000fe2000bf05270 */
[----:B------:R-:W-:Y:S08]  /*8b70*/  IADD3 R45, PT, PT, R45, 0x1, RZ ;  /* 0x000000012d2d7810 */ /* 0x000ff00007ffe0ff */
[----:B------:R-:W-:Y:S05]  /*8b80*/  BRA.U !UP0, `(.L_x_127) ;  /* 0x0000000108287547 */ /* 0x000fea000b800000 */
[----:B------:R-:W-:Y:S01]  /*8b90*/  ISETP.NE.AND P0, PT, R107, RZ, PT ;  /* 0x000000ff6b00720c */ /* 0x000fe20003f05270 */
[----:B------:R-:W-:Y:S01]  /*8ba0*/  IMAD.U32 R2, RZ, RZ, UR51 ;  /* 0x00000033ff027e24 */ /* 0x000fe2000f8e00ff */
[----:B------:R-:W-:Y:S01]  /*8bb0*/  UIADD3 UR51, UPT, UPT, UR51, 0x1, URZ ;  /* 0x0000000133337890 */ /* 0x000fe2000fffe0ff */
[----:B------:R-:W-:Y:S03]  /*8bc0*/  IMAD.U32 R0, RZ, RZ, UR37 ;  /* 0x00000025ff007e24 */ /* 0x000fe6000f8e00ff */
[----:B------:R-:W-:Y:S04]  /*8bd0*/  UISETP.NE.AND UP0, UPT, UR51, 0x4, UPT ;  /* 0x000000043300788c */ /* 0x000fe8000bf05270 */
[----:B------:R-:W-:Y:S03]  /*8be0*/  USEL UR51, UR51, URZ, UP0 ;  /* 0x000000ff33337287 */ /* 0x000fe60008000000 */
[----:B------:R-:W-:Y:S05]  /*8bf0*/  @P0 LEA R2, R2, UR48, 0x3 ;  /* 0x0000003002020c11 */ /* 0x000fea000f8e18ff */
[----:B------:R-:W-:Y:S05]  /*8c00*/  @P0 VIADD R2, R2, 0x80 ;  /* 0x0000008002020836 */ /* 0x000fea0000000000 */
[----:B------:R-:W-:Y:S04]  /*8c10*/  @P0 PRMT R0, R0, 0x654, R2 ;  /* 0x0000065400000816 */ /* 0x000fe80000000002 */
[----:B------:R2:W-:Y:S03]  /*8c20*/  @P0 SYNCS.ARRIVE.TRANS64.RED.A1T0 RZ, [R0+URZ], RZ ;  /* 0x000000ff00ff09a7 */ /* 0x0005e600081004ff */
.L_x_127:
[----:B------:R-:W-:Y:S01]  /*8c30*/  ISETP.NE.AND P2, PT, R103, RZ, PT ;  /* 0x000000ff6700720c */ /* 0x000fe20003f45270 */
[----:B------:R-:W-:Y:S01]  /*8c40*/  UIADD3 UR49, UPT, UPT, UR49, 0x4, URZ ;  /* 0x0000000431317890 */ /* 0x000fe2000fffe0ff */
[----:B------:R-:W-:Y:S01]  /*8c50*/  ISETP.NE.AND P0, PT, R105, 0x2, PT ;  /* 0x000000026900780c */ /* 0x000fe20003f05270 */
[----:B------:R-:W-:Y:S01]  /*8c60*/  IMAD.IADD R14, R43, 0x1, R86 ;  /* 0x000000012b0e7824 */ /* 0x000fe200078e0256 */
[----:B------:R-:W-:Y:S01]  /*8c70*/  ISETP.NE.AND P1, PT, R45, 0x4, PT ;  /* 0x000000042d00780c */ /* 0x000fe20003f25270 */
[----:B------:R-:W-:Y:S01]  /*8c80*/  IMAD.IADD R15, R44, 0x1, R87 ;  /* 0x000000012c0f7824 */ /* 0x000fe200078e0257 */
[----:B------:R-:W-:Y:S02]  /*8c90*/  SEL R2, RZ, 0x1, P0 ;  /* 0x00000001ff027807 */ /* 0x000fe40000000000 */
[----:B--2---:R-:W-:Y:S02]  /*8ca0*/  SEL R0, RZ, 0x1, P1 ;  /* 0x00000001ff007807 */ /* 0x004fe40000800000 */
[----:B------:R-:W-:Y:S02]  /*8cb0*/  LOP3.LUT R95, R95, R2, RZ, 0x3c, !PT ;  /* 0x000000025f5f7212 */ /* 0x000fe400078e3cff */
[----:B------:R-:W-:Y:S02]  /*8cc0*/  LOP3.LUT R96, R96, R0, RZ, 0x3c, !PT ;  /* 0x0000000060607212 */ /* 0x000fe400078e3cff */
[----:B------:R-:W-:Y:S02]  /*8cd0*/  @P2 R2UR UR36, R94 ;  /* 0x000000005e2422ca */ /* 0x000fe400000e0000 */
[----:B------:R-:W-:Y:S02]  /*8ce0*/  SEL R105, R105, RZ, P0 ;  /* 0x000000ff69697207 */ /* 0x000fe40000000000 */
[----:B------:R-:W-:Y:S01]  /*8cf0*/  SEL R45, R45, RZ, P1 ;  /* 0x000000ff2d2d7207 */ /* 0x000fe20000800000 */
[----:B------:R-:W-:Y:S10]  /*8d00*/  @P2 BRA `(.L_x_128) ;  /* 0xffffffc000502947 */ /* 0x000ff4000383ffff */
[----:B------:R-:W-:-:S09]  /*8d10*/  UISETP.NE.AND UP0, UPT, UR50, URZ, UPT ;  /* 0x000000ff3200728c */ /* 0x000fd2000bf05270 */
[----:B------:R-:W-:Y:S05]  /*8d20*/  BRA.U !UP0, `(.L_x_129) ;  /* 0x0000000108487547 */ /* 0x000fea000b800000 */
[----:B------:R-:W2:Y:S02]  /*8d30*/  LDCU.64 UR4, c[0x0][0x890] ;  /* 0x00011200ff0477ac */ /* 0x000ea40008000a00 */
[----:B--2---:R-:W-:-:S04]  /*8d40*/  UISETP.NE.U32.AND UP0, UPT, UR4, URZ, UPT ;  /* 0x000000ff0400728c */ /* 0x004fc8000bf05070 */
[----:B------:R-:W-:-:S09]  /*8d50*/  UISETP.NE.AND.EX UP0, UPT, UR5, URZ, UPT, UP0 ;  /* 0x000000ff0500728c */ /* 0x000fd2000bf05300 */
[----:B------:R-:W-:Y:S05]  /*8d60*/  BRA.U UP0, `(.L_x_130) ;  /* 0x00000001000c7547 */ /* 0x000fea000b800000 */
[----:B------:R-:W-:-:S13]  /*8d70*/  FSETP.NEU.AND P0, PT, R49, RZ, PT ;  /* 0x000000ff3100720b */ /* 0x000fda0003f0d000 */
[----:B------:R-:W-:Y:S05]  /*8d80*/  @!P0 EXIT ;  /* 0x000000000000894d */ /* 0x000fea0003800000 */
[----:B------:R-:W-:Y:S05]  /*8d90*/  BRA `(.L_x_129) ;  /* 0x00000000002c7947 */ /* 0x000fea0003800000 */
.L_x_130:
[----:B------:R-:W-:Y:S01]  /*8da0*/  ISETP.NE.AND P0, PT, R104, RZ, PT ;  /* 0x000000ff6800720c */ /* 0x000fe20003f05270 */
[----:B------:R-:W-:-:S12]  /*8db0*/  BSSY.RECONVERGENT B0, `(.L_x_129) ;  /* 0x0000009000007945 */ /* 0x000fd80003800200 */
[----:B------:R-:W-:Y:S05]  /*8dc0*/  @P0 BRA `(.L_x_131) ;  /* 0x0000000000140947 */ /* 0x000fea0003800000 */
[----:B------:R-:W2:Y:S02]  /*8dd0*/  LDCU.64 UR4, c[0x0][0x888] ;  /* 0x00011100ff0477ac */ /* 0x000ea40008000a00 */
[----:B--2---:R-:W-:-:S04]  /*8de0*/  ISETP.NE.U32.AND P0, PT, RZ, UR4, PT ;  /* 0x00000004ff007c0c */ /* 0x004fc8000bf05070 */
[----:B------:R-:W-:-:S13]  /*8df0*/  ISETP.NE.AND.EX P0, PT, RZ, UR5, PT, P0 ;  /* 0x00000005ff007c0c */ /* 0x000fda000bf05300 */
[----:B------:R-:W-:Y:S05]  /*8e00*/  @!P0 EXIT ;  /* 0x000000000000894d */ /* 0x000fea0003800000 */
[----:B------:R-:W-:Y:S05]  /*8e10*/  BRA `(.L_x_132) ;  /* 0x0000000000087947 */ /* 0x000fea0003800000 */
.L_x_131:
[----:B------:R-:W-:-:S13]  /*8e20*/  FSETP.NEU.AND P0, PT, R49, RZ, PT ;  /* 0x000000ff3100720b */ /* 0x000fda0003f0d000 */
[----:B------:R-:W-:Y:S05]  /*8e30*/  @!P0 EXIT ;  /* 0x000000000000894d */ /* 0x000fea0003800000 */
.L_x_132:
[----:B------:R-:W-:Y:S05]  /*8e40*/  BSYNC.RECONVERGENT B0 ;  /* 0x0000000000007941 */ /* 0x000fea0003800200 */
.L_x_129:
[----:B------:R-:W-:Y:S01]  /*8e50*/  ULEA UR4, UR51, UR48, 0x3 ;  /* 0x0000003033047291 */ /* 0x000fe2000f8e18ff */
[----:B------:R-:W-:-:S04]  /*8e60*/  DEPBAR.LE SB0, 0x0 ;  /* 0x000080000000791a */ /* 0x000fc80000000000 */
[----:B------:R-:W-:-:S04]  /*8e70*/  UIADD3 UR4, UPT, UPT, UR4, 0x80, URZ ;  /* 0x0000008004047890 */ /* 0x000fc8000fffe0ff */
[----:B------:R-:W-:-:S09]  /*8e80*/  UPRMT UR4, UR37, 0x654, UR4 ;  /* 0x0000065425047896 */ /* 0x000fd20008000004 */
[----:B------:R-:W-:Y:S01]  /*8e90*/  SYNCS.ARRIVE.TRANS64.RED.A1T0 RZ, [UR4], RZ ;  /* 0x000000ffffff79a7 */ /* 0x000fe20008100404 */
[----:B------:R-:W-:Y:S05]  /*8ea0*/  EXIT ;  /* 0x000000000000794d */ /* 0x000fea0003800000 */
.L_x_19:
[----:B--2---:R2:W1:Y:S02]  /*8eb0*/  SYNCS.PHASECHK.TRANS64.TRYWAIT P0, [R2+URZ+0x120], R3 ;  /* 0x00012003020075a7 */ /* 0x00446400080011ff */
[----:B-1----:R-:W-:Y:S05]  /*8ec0*/  @!P0 NANOSLEEP.SYNCS 0x989680 ;  /* 0x009896800000895d */ /* 0x002fea0003900000 */
[----:B------:R-:W1:Y:S02]  /*8ed0*/  @!P0 SYNCS.PHASECHK.TRANS64 P0, [R2+URZ+0x120], R3 ;  /* 0x00012003020085a7 */ /* 0x000e6400080010ff */
[----:B-1----:R-:W-:Y:S05]  /*8ee0*/  @!P0 BRA `(.L_x_19) ;  /* 0xfffffffc00f08947 */ /* 0x002fea000383ffff */
[----:B------:R-:W-:Y:S05]  /*8ef0*/  BRA `(.L_x_133) ;  /* 0xffffff8400c87947 */ /* 0x000fea000383ffff */
.L_x_22:
[----:B-1----:R-:W-:-:S07]  /*8f00*/  MOV R2, UR33 ;  /* 0x0000002100027c02 */ /* 0x002fce0008000f00 */
.L_x_134:
[----:B-1----:R1:W2:Y:S02]  /*8f10*/  SYNCS.PHASECHK.TRANS64.TRYWAIT P0, [R2+URZ+0x30], R4 ;  /* 0x00003004020075a7 */ /* 0x0022a400080011ff */
[----:B--2---:R-:W-:Y:S05]  /*8f20*/  @!P0 NANOSLEEP.SYNCS 0x989680 ;  /* 0x009896800000895d */ /* 0x004fea0003900000 */
[----:B------:R-:W2:Y:S02]  /*8f30*/  @!P0 SYNCS.PHASECHK.TRANS64 P0, [R2+URZ+0x30], R4 ;  /* 0x00003004020085a7 */ /* 0x000ea400080010ff */
[----:B--2---:R-:W-:Y:S05]  /*8f40*/  @!P0 BRA `(.L_x_134) ;  /* 0xfffffffc00f08947 */ /* 0x004fea000383ffff */
[----:B------:R-:W-:Y:S05]  /*8f50*/  BRA `(.L_x_21) ;  /* 0xffffff88001c7947 */ /* 0x000fea000383ffff */
.L_x_28:
[----:B-1----:R-:W-:-:S07]  /*8f60*/  MOV R2, UR25 ;  /* 0x0000001900027c02 */ /* 0x002fce0008000f00 */
.L_x_135:
[----:B-1----:R1:W2:Y:S02]  /*8f70*/  SYNCS.PHASECHK.TRANS64.TRYWAIT P0, [R2+URZ+0x30], R4 ;  /* 0x00003004020075a7 */ /* 0x0022a400080011ff */
[----:B--2---:R-:W-:Y:S05]  /*8f80*/  @!P0 NANOSLEEP.SYNCS 0x989680 ;  /* 0x009896800000895d */ /* 0x004fea0003900000 */
[----:B------:R-:W2:Y:S02]  /*8f90*/  @!P0 SYNCS.PHASECHK.TRANS64 P0, [R2+URZ+0x30], R4 ;  /* 0x00003004020085a7 */ /* 0x000ea400080010ff */
[----:B--2---:R-:W-:Y:S05]  /*8fa0*/  @!P0 BRA `(.L_x_135) ;  /* 0xfffffffc00f08947 */ /* 0x004fea000383ffff */
[----:B------:R-:W-:Y:S05]  /*8fb0*/  BRA `(.L_x_27) ;  /* 0xffffff8800d87947 */ /* 0x000fea000383ffff */
.L_x_32:
[----:B-1----:R1:W2:Y:S02]  /*8fc0*/  SYNCS.PHASECHK.TRANS64.TRYWAIT P0, [R2+URZ+0xb0], R3 ;  /* 0x0000b003020075a7 */ /* 0x0022a400080011ff */
[----:B--2---:R-:W-:Y:S05]  /*8fd0*/  @!P0 NANOSLEEP.SYNCS 0x989680 ;  /* 0x009896800000895d */ /* 0x004fea0003900000 */
[----:B------:R-:W2:Y:S02]  /*8fe0*/  @!P0 SYNCS.PHASECHK.TRANS64 P0, [R2+URZ+0xb0], R3 ;  /* 0x0000b003020085a7 */ /* 0x000ea400080010ff */
[----:B--2---:R-:W-:Y:S05]  /*8ff0*/  @!P0 BRA `(.L_x_32) ;  /* 0xfffffffc00f08947 */ /* 0x004fea000383ffff */
[----:B------:R-:W-:Y:S05]  /*9000*/  BRA `(.L_x_136) ;  /* 0xffffff8c00787947 */ /* 0x000fea000383ffff */
.L_x_36:
[----:B----4-:R-:W-:-:S07]  /*9010*/  MOV R0, UR5 ;  /* 0x0000000500007c02 */ /* 0x010fce0008000f00 */
.L_x_137:
[----:B-1----:R1:W2:Y:S02]  /*9020*/  SYNCS.PHASECHK.TRANS64.TRYWAIT P0, [R0+URZ], R2 ;  /* 0x00000002000075a7 */ /* 0x0022a400080011ff */
[----:B--2---:R-:W-:Y:S05]  /*9030*/  @!P0 NANOSLEEP.SYNCS 0x989680 ;  /* 0x009896800000895d */ /* 0x004fea0003900000 */
[----:B------:R-:W2:Y:S02]  /*9040*/  @!P0 SYNCS.PHASECHK.TRANS64 P0, [R0+URZ], R2 ;  /* 0x00000002000085a7 */ /* 0x000ea400080010ff */
[----:B--2---:R-:W-:Y:S05]  /*9050*/  @!P0 BRA `(.L_x_137) ;  /* 0xfffffffc00f08947 */ /* 0x004fea000383ffff */
[----:B------:R-:W-:Y:S05]  /*9060*/  BRA `(.L_x_138) ;  /* 0xffffff9000e87947 */ /* 0x000fea000383ffff */
.L_x_37:
[----:B----4-:R-:W-:-:S07]  /*9070*/  MOV R0, UR5 ;  /* 0x0000000500007c02 */ /* 0x010fce0008000f00 */
.L_x_139:
[----:B-1----:R1:W2:Y:S02]  /*9080*/  SYNCS.PHASECHK.TRANS64.TRYWAIT P0, [R0+URZ], R3 ;  /* 0x00000003000075a7 */ /* 0x0022a400080011ff */
[----:B--2---:R-:W-:Y:S05]  /*9090*/  @!P0 NANOSLEEP.SYNCS 0x989680 ;  /* 0x009896800000895d */ /* 0x004fea0003900000 */
[----:B------:R-:W2:Y:S02]  /*90a0*/  @!P0 SYNCS.PHASECHK.TRANS64 P0, [R0+URZ], R3 ;  /* 0x00000003000085a7 */ /* 0x000ea400080010ff */
[----:B--2---:R-:W-:Y:S05]  /*90b0*/  @!P0 BRA `(.L_x_139) ;  /* 0xfffffffc00f08947 */ /* 0x004fea000383ffff */
[----:B------:R-:W-:Y:S05]  /*90c0*/  BRA `(.L_x_140) ;  /* 0xffffff9000f47947 */ /* 0x000fea000383ffff */
.L_x_38:
[----:B----4-:R-:W-:-:S07]  /*90d0*/  MOV R0, UR5 ;  /* 0x0000000500007c02 */ /* 0x010fce0008000f00 */
.L_x_141:
[----:B-1----:R1:W2:Y:S02]  /*90e0*/  SYNCS.PHASECHK.TRANS64.TRYWAIT P0, [R0+URZ], R3 ;  /* 0x00000003000075a7 */ /* 0x0022a400080011ff */
[----:B--2---:R-:W-:Y:S05]  /*90f0*/  @!P0 NANOSLEEP.SYNCS 0x989680 ;  /* 0x009896800000895d */ /* 0x004fea0003900000 */
[----:B------:R-:W2:Y:S02]  /*9100*/  @!P0 SYNCS.PHASECHK.TRANS64 P0, [R0+URZ], R3 ;  /* 0x00000003000085a7 */ /* 0x000ea400080010ff */
[----:B--2---:R-:W-:Y:S05]  /*9110*/  @!P0 BRA `(.L_x_141) ;  /* 0xfffffffc00f08947 */ /* 0x004fea000383ffff */
[----:B------:R-:W-:Y:S05]  /*9120*/  BRA `(.L_x_142) ;  /* 0xffffff9400007947 */ /* 0x000fea000383ffff */
.L_x_39:
[----:B----4-:R-:W-:-:S07]  /*9130*/  MOV R0, UR5 ;  /* 0x0000000500007c02 */ /* 0x010fce0008000f00 */
.L_x_143:
[----:B-1----:R1:W2:Y:S02]  /*9140*/  SYNCS.PHASECHK.TRANS64.TRYWAIT P0, [R0+URZ], R3 ;  /* 0x00000003000075a7 */ /* 0x0022a400080011ff */
[----:B--2---:R-:W-:Y:S05]  /*9150*/  @!P0 NANOSLEEP.SYNCS 0x989680 ;  /* 0x009896800000895d */ /* 0x004fea0003900000 */
[----:B------:R-:W2:Y:S02]  /*9160*/  @!P0 SYNCS.PHASECHK.TRANS64 P0, [R0+URZ], R3 ;  /* 0x00000003000085a7 */ /* 0x000ea400080010ff */
[----:B--2---:R-:W-:Y:S05]  /*9170*/  @!P0 BRA `(.L_x_143) ;  /* 0xfffffffc00f08947 */ /* 0x004fea000383ffff */
[----:B------:R-:W-:Y:S05]  /*9180*/  BRA `(.L_x_144) ;  /* 0xffffff94000c7947 */ /* 0x000fea000383ffff */
.L_x_40:
[----:B----4-:R-:W-:-:S07]  /*9190*/  MOV R0, UR5 ;  /* 0x0000000500007c02 */ /* 0x010fce0008000f00 */
.L_x_145:
[----:B-1----:R1:W2:Y:S02]  /*91a0*/  SYNCS.PHASECHK.TRANS64.TRYWAIT P0, [R0+URZ], R3 ;  /* 0x00000003000075a7 */ /* 0x0022a400080011ff */
[----:B--2---:R-:W-:Y:S05]  /*91b0*/  @!P0 NANOSLEEP.SYNCS 0x989680 ;  /* 0x009896800000895d */ /* 0x004fea0003900000 */
[----:B------:R-:W2:Y:S02]  /*91c0*/  @!P0 SYNCS.PHASECHK.TRANS64 P0, [R0+URZ], R3 ;  /* 0x00000003000085a7 */ /* 0x000ea400080010ff */
[----:B--2---:R-:W-:Y:S05]  /*91d0*/  @!P0 BRA `(.L_x_145) ;  /* 0xfffffffc00f08947 */ /* 0x004fea000383ffff */
[----:B------:R-:W-:Y:S05]  /*91e0*/  BRA `(.L_x_146) ;  /* 0xffffff9400187947 */ /* 0x000fea000383ffff */
.L_x_43:
[----:B-1----:R1:W2:Y:S02]  /*91f0*/  SYNCS.PHASECHK.TRANS64.TRYWAIT P0, [R0+URZ+0x110], R4 ;  /* 0x00011004000075a7 */ /* 0x0022a400080011ff */
[----:B--2---:R-:W-:Y:S05]  /*9200*/  @!P0 NANOSLEEP.SYNCS 0x989680 ;  /* 0x009896800000895d */ /* 0x004fea0003900000 */
[----:B------:R-:W2:Y:S02]  /*9210*/  @!P0 SYNCS.PHASECHK.TRANS64 P0, [R0+URZ+0x110], R4 ;  /* 0x00011004000085a7 */ /* 0x000ea400080010ff */
[----:B--2---:R-:W-:Y:S05]  /*9220*/  @!P0 BRA `(.L_x_43) ;  /* 0xfffffffc00f08947 */ /* 0x004fea000383ffff */
[----:B------:R-:W-:Y:S05]  /*9230*/  BRA `(.L_x_147) ;  /* 0xffffff9400747947 */ /* 0x000fea000383ffff */
.L_x_44:
[----:B------:R-:W-:-:S07]  /*9240*/  MOV R0, UR5 ;  /* 0x0000000500007c02 */ /* 0x000fce0008000f00 */
.L_x_148:
[----:B-1----:R1:W2:Y:S02]  /*9250*/  SYNCS.PHASECHK.TRANS64.TRYWAIT P0, [R0+URZ+0xc0], R5 ;  /* 0x0000c005000075a7 */ /* 0x0022a400080011ff */
[----:B--2---:R-:W-:Y:S05]  /*9260*/  @!P0 NANOSLEEP.SYNCS 0x989680 ;  /* 0x009896800000895d */ /* 0x004fea0003900000 */
[----:B------:R-:W2:Y:S02]  /*9270*/  @!P0 SYNCS.PHASECHK.TRANS64 P0, [R0+URZ+0xc0], R5 ;  /* 0x0000c005000085a7 */ /* 0x000ea400080010ff */
[----:B--2---:R-:W-:Y:S05]  /*9280*/  @!P0 BRA `(.L_x_148) ;  /* 0xfffffffc00f08947 */ /* 0x004fea000383ffff */
[----:B------:R-:W-:Y:S05]  /*9290*/  BRA `(.L_x_149) ;  /* 0xffffff9400847947 */ /* 0x000fea000383ffff */
.L_x_45:
[----:B-1----:R1:W2:Y:S02]  /*92a0*/  SYNCS.PHASECHK.TRANS64.TRYWAIT P1, [R0+URZ+0xb0], R4 ;  /* 0x0000b004000075a7 */ /* 0x0022a400080211ff */
[----:B--2---:R-:W-:Y:S05]  /*92b0*/  @!P1 NANOSLEEP.SYNCS 0x989680 ;  /* 0x009896800000995d */ /* 0x004fea0003900000 */
[----:B------:R-:W2:Y:S02]  /*92c0*/  @!P1 SYNCS.PHASECHK.TRANS64 P1, [R0+URZ+0xb0], R4 ;  /* 0x0000b004000095a7 */ /* 0x000ea400080210ff */
[----:B--2---:R-:W-:Y:S05]  /*92d0*/  @!P1 BRA `(.L_x_45) ;  /* 0xfffffffc00f09947 */ /* 0x004fea000383ffff */
[----:B------:R-:W-:Y:S05]  /*92e0*/  BRA `(.L_x_150) ;  /* 0xffffff9400b47947 */ /* 0x000fea000383ffff */
.L_x_48:
[----:B------:R-:W-:-:S07]  /*92f0*/  MOV R0, UR5 ;  /* 0x0000000500007c02 */ /* 0x000fce0008000f00 */
.L_x_151:
[----:B-1----:R1:W2:Y:S02]  /*9300*/  SYNCS.PHASECHK.TRANS64.TRYWAIT P0, [R0+URZ+0xc0], R2 ;  /* 0x0000c002000075a7 */ /* 0x0022a400080011ff */
[----:B--2---:R-:W-:Y:S05]  /*9310*/  @!P0 NANOSLEEP.SYNCS 0x989680 ;  /* 0x009896800000895d */ /* 0x004fea0003900000 */
[----:B------:R-:W2:Y:S02]  /*9320*/  @!P0 SYNCS.PHASECHK.TRANS64 P0, [R0+URZ+0xc0], R2 ;  /* 0x0000c002000085a7 */ /* 0x000ea400080010ff */
[----:B--2---:R-:W-:Y:S05]  /*9330*/  @!P0 BRA `(.L_x_151) ;  /* 0xfffffffc00f08947 */ /* 0x004fea000383ffff */
[----:B------:R-:W-:Y:S05]  /*9340*/  BRA `(.L_x_47) ;  /* 0xffffff9800087947 */ /* 0x000fea000383ffff */
.L_x_55:
[----:B-1----:R1:W2:Y:S02]  /*9350*/  SYNCS.PHASECHK.TRANS64.TRYWAIT P1, [R0+URZ+0xb0], R2 ;  /* 0x0000b002000075a7 */ /* 0x0022a400080211ff */
[----:B--2---:R-:W-:Y:S05]  /*9360*/  @!P1 NANOSLEEP.SYNCS 0x989680 ;  /* 0x009896800000995d */ /* 0x004fea0003900000 */
[----:B------:R-:W2:Y:S02]  /*9370*/  @!P1 SYNCS.PHASECHK.TRANS64 P1, [R0+URZ+0xb0], R2 ;  /* 0x0000b002000095a7 */ /* 0x000ea400080210ff */
[----:B--2---:R-:W-:Y:S05]  /*9380*/  @!P1 BRA `(.L_x_55) ;  /* 0xfffffffc00f09947 */ /* 0x004fea000383ffff */
[----:B------:R-:W-:Y:S05]  /*9390*/  BRA `(.L_x_152) ;  /* 0xffffff9c00787947 */ /* 0x000fea000383ffff */
.L_x_56:
[----:B------:R-:W-:-:S07]  /*93a0*/  MOV R2, UR7 ;  /* 0x0000000700027c02 */ /* 0x000fce0008000f00 */
.L_x_153:
[----:B-1----:R1:W2:Y:S02]  /*93b0*/  SYNCS.PHASECHK.TRANS64.TRYWAIT P0, [R2+URZ+0xf0], R0 ;  /* 0x0000f000020075a7 */ /* 0x0022a400080011ff */
[----:B--2---:R-:W-:Y:S05]  /*93c0*/  @!P0 NANOSLEEP.SYNCS 0x989680 ;  /* 0x009896800000895d */ /* 0x004fea0003900000 */
[----:B------:R-:W2:Y:S02]  /*93d0*/  @!P0 SYNCS.PHASECHK.TRANS64 P0, [R2+URZ+0xf0], R0 ;  /* 0x0000f000020085a7 */ /* 0x000ea400080010ff */
[----:B--2---:R-:W-:Y:S05]  /*93e0*/  @!P0 BRA `(.L_x_153) ;  /* 0xfffffffc00f08947 */ /* 0x004fea000383ffff */
[----:B------:R-:W-:Y:S05]  /*93f0*/  BRA `(.L_x_154) ;  /* 0xffffff9c00b07947 */ /* 0x000fea000383ffff */
.L_x_59:
[----:B------:R-:W-:Y:S07]  /*9400*/  MOV R0, UR6 ;  /* 0x0000000600007c02 */ /* 0x000fee0008000f00 */
.L_x_155:
[----:B-1----:R1:W2:Y:S02]  /*9410*/  SYNCS.PHASECHK.TRANS64.TRYWAIT P0, [R0+URZ], R2 ;  /* 0x00000002000075a7 */ /* 0x0022a400080011ff */
[----:B--2---:R-:W-:Y:S05]  /*9420*/  @!P0 NANOSLEEP.SYNCS 0x989680 ;  /* 0x009896800000895d */ /* 0x004fea0003900000 */
[----:B------:R-:W2:Y:S02]  /*9430*/  @!P0 SYNCS.PHASECHK.TRANS64 P0, [R0+URZ], R2 ;  /* 0x00000002000085a7 */ /* 0x000ea400080010ff */
[----:B--2---:R-:W-:Y:S05]  /*9440*/  @!P0 BRA `(.L_x_155) ;  /* 0xfffffffc00f08947 */ /* 0x004fea000383ffff */
[----:B------:R-:W-:Y:S05]  /*9450*/  BRA `(.L_x_58) ;  /* 0xffffff9c00cc7947 */ /* 0x000fea000383ffff */
.L_x_62:
[----:B------:R-:W-:-:S07]  /*9460*/  MOV R0, UR6 ;  /* 0x0000000600007c02 */ /* 0x000fce0008000f00 */
.L_x_156:
[----:B--2---:R2:W4:Y:S02]  /*9470*/  SYNCS.PHASECHK.TRANS64.TRYWAIT P0, [R0+URZ], R2 ;  /* 0x00000002000075a7 */ /* 0x00452400080011ff */
[----:B----4-:R-:W-:Y:S05]  /*9480*/  @!P0 NANOSLEEP.SYNCS 0x989680 ;  /* 0x009896800000895d */ /* 0x010fea0003900000 */
[----:B------:R-:W4:Y:S02]  /*9490*/  @!P0 SYNCS.PHASECHK.TRANS64 P0, [R0+URZ], R2 ;  /* 0x00000002000085a7 */ /* 0x000f2400080010ff */
[----:B----4-:R-:W-:Y:S05]  /*94a0*/  @!P0 BRA `(.L_x_156) ;  /* 0xfffffffc00f08947 */ /* 0x010fea000383ffff */
[----:B------:R-:W-:Y:S05]  /*94b0*/  BRA `(.L_x_157) ;  /* 0xffffffa000a87947 */ /* 0x000fea000383ffff */
.L_x_63:
[----:B------:R-:W-:-:S07]  /*94c0*/  MOV R0, UR6 ;  /* 0x0000000600007c02 */ /* 0x000fce0008000f00 */
.L_x_158:
[----:B-1----:R1:W2:Y:S02]  /*94d0*/  SYNCS.PHASECHK.TRANS64.TRYWAIT P0, [R0+URZ], R3 ;  /* 0x00000003000075a7 */ /* 0x0022a400080011ff */
[----:B--2---:R-:W-:Y:S05]  /*94e0*/  @!P0 NANOSLEEP.SYNCS 0x989680 ;  /* 0x009896800000895d */ /* 0x004fea0003900000 */
[----:B------:R-:W2:Y:S02]  /*94f0*/  @!P0 SYNCS.PHASECHK.TRANS64 P0, [R0+URZ], R3 ;  /* 0x00000003000085a7 */ /* 0x000ea400080010ff */
[----:B--2---:R-:W-:Y:S05]  /*9500*/  @!P0 BRA `(.L_x_158) ;  /* 0xfffffffc00f08947 */ /* 0x004fea000383ffff */
[----:B------:R-:W-:Y:S05]  /*9510*/  BRA `(.L_x_159) ;  /* 0xffffffa000b47947 */ /* 0x000fea000383ffff */
.L_x_64:
[----:B------:R-:W-:-:S07]  /*9520*/  MOV R0, UR6 ;  /* 0x0000000600007c02 */ /* 0x000fce0008000f00 */
.L_x_160:
[----:B-1----:R1:W2:Y:S02]  /*9530*/  SYNCS.PHASECHK.TRANS64.TRYWAIT P0, [R0+URZ], R3 ;  /* 0x00000003000075a7 */ /* 0x0022a400080011ff */
[----:B--2---:R-:W-:Y:S05]  /*9540*/  @!P0 NANOSLEEP.SYNCS 0x989680 ;  /* 0x009896800000895d */ /* 0x004fea0003900000 */
[----:B------:R-:W2:Y:S02]  /*9550*/  @!P0 SYNCS.PHASECHK.TRANS64 P0, [R0+URZ], R3 ;  /* 0x00000003000085a7 */ /* 0x000ea400080010ff */
[----:B--2---:R-:W-:Y:S05]  /*9560*/  @!P0 BRA `(.L_x_160) ;  /* 0xfffffffc00f08947 */ /* 0x004fea000383ffff */
[----:B------:R-:W-:Y:S05]  /*9570*/  BRA `(.L_x_161) ;  /* 0xffffffa000c07947 */ /* 0x000fea000383ffff */
.L_x_65:
[----:B-1----:R-:W-:-:S07]  /*9580*/  MOV R0, UR7 ;  /* 0x0000000700007c02 */ /* 0x002fce0008000f00 */
.L_x_162:
[----:B-1----:R1:W2:Y:S02]  /*9590*/  SYNCS.PHASECHK.TRANS64.TRYWAIT P0, [R0+URZ], R2 ;  /* 0x00000002000075a7 */ /* 0x0022a400080011ff */
[----:B--2---:R-:W-:Y:S05]  /*95a0*/  @!P0 NANOSLEEP.SYNCS 0x989680 ;  /* 0x009896800000895d */ /* 0x004fea0003900000 */
[----:B------:R-:W2:Y:S02]  /*95b0*/  @!P0 SYNCS.PHASECHK.TRANS64 P0, [R0+URZ], R2 ;  /* 0x00000002000085a7 */ /* 0x000ea400080010ff */
[----:B--2---:R-:W-:Y:S05]  /*95c0*/  @!P0 BRA `(.L_x_162) ;  /* 0xfffffffc00f08947 */ /* 0x004fea000383ffff */
[----:B------:R-:W-:Y:S05]  /*95d0*/  BRA `(.L_x_163) ;  /* 0xffffffa000cc7947 */ /* 0x000fea000383ffff */
.L_x_70:
[----:B--2---:R2:W3:Y:S02]  /*95e0*/  SYNCS.PHASECHK.TRANS64.TRYWAIT P0, [R0+URZ+0xb0], R2 ;  /* 0x0000b002000075a7 */ /* 0x0044e400080011ff */
[----:B---3--:R-:W-:Y:S05]  /*95f0*/  @!P0 NANOSLEEP.SYNCS 0x989680 ;  /* 0x009896800000895d */ /* 0x008fea0003900000 */
[----:B------:R-:W3:Y:S02]  /*9600*/  @!P0 SYNCS.PHASECHK.TRANS64 P0, [R0+URZ+0xb0], R2 ;  /* 0x0000b002000085a7 */ /* 0x000ee400080010ff */
[----:B---3--:R-:W-:Y:S05]  /*9610*/  @!P0 BRA `(.L_x_70) ;  /* 0xfffffffc00f08947 */ /* 0x008fea000383ffff */
[----:B------:R-:W-:Y:S05]  /*9620*/  BRA `(.L_x_164) ;  /* 0xffffffa400d87947 */ /* 0x000fea000383ffff */
.L_x_73:
[----:B------:R-:W-:Y:S07]  /*9630*/  MOV R0, UR7 ;  /* 0x0000000700007c02 */ /* 0x000fee0008000f00 */
.L_x_165:
[----:B--2---:R2:W3:Y:S02]  /*9640*/  SYNCS.PHASECHK.TRANS64.TRYWAIT P0, [R0+URZ+0xa8], R2 ;  /* 0x0000a802000075a7 */ /* 0x0044e400080011ff */
[----:B---3--:R-:W-:Y:S05]  /*9650*/  @!P0 NANOSLEEP.SYNCS 0x989680 ;  /* 0x009896800000895d */ /* 0x008fea0003900000 */
[----:B------:R-:W3:Y:S02]  /*9660*/  @!P0 SYNCS.PHASECHK.TRANS64 P0, [R0+URZ+0xa8], R2 ;  /* 0x0000a802000085a7 */ /* 0x000ee400080010ff */
[----:B---3--:R-:W-:Y:S05]  /*9670*/  @!P0 BRA `(.L_x_165) ;  /* 0xfffffffc00f08947 */ /* 0x008fea000383ffff */
[----:B------:R-:W-:Y:S05]  /*9680*/  BRA `(.L_x_72) ;  /* 0xffffffa800b87947 */ /* 0x000fea000383ffff */
.L_x_76:
[----:B------:R-:W-:Y:S07]  /*9690*/  MOV R0, UR7 ;  /* 0x0000000700007c02 */ /* 0x000fee0008000f00 */
.L_x_166:
[----:B-1----:R1:W2:Y:S02]  /*96a0*/  SYNCS.PHASECHK.TRANS64.TRYWAIT P0, [R0+URZ+0x80], R14 ;  /* 0x0000800e000075a7 */ /* 0x0022a400080011ff */
[----:B--2---:R-:W-:Y:S05]  /*96b0*/  @!P0 NANOSLEEP.SYNCS 0x989680 ;  /* 0x009896800000895d */ /* 0x004fea0003900000 */
[----:B------:R-:W2:Y:S02]  /*96c0*/  @!P0 SYNCS.PHASECHK.TRANS64 P0, [R0+URZ+0x80], R14 ;  /* 0x0000800e000085a7 */ /* 0x000ea400080010ff */
[----:B--2---:R-:W-:Y:S05]  /*96d0*/  @!P0 BRA `(.L_x_166) ;  /* 0xfffffffc00f08947 */ /* 0x004fea000383ffff */
[----:B------:R-:W-:Y:S05]  /*96e0*/  BRA `(.L_x_167) ;  /* 0xffffffac00307947 */ /* 0x000fea000383ffff */
.L_x_77:
[----:B------:R-:W-:Y:S07]  /*96f0*/  MOV R0, UR7 ;  /* 0x0000000700007c02 */ /* 0x000fee0008000f00 */
.L_x_168:
[----:B-1----:R1:W2:Y:S02]  /*9700*/  SYNCS.PHASECHK.TRANS64.TRYWAIT P0, [R0+URZ+0x88], R14 ;  /* 0x0000880e000075a7 */ /* 0x0022a400080011ff */
[----:B--2---:R-:W-:Y:S05]  /*9710*/  @!P0 NANOSLEEP.SYNCS 0x989680 ;  /* 0x009896800000895d */ /* 0x004fea0003900000 */
[----:B------:R-:W2:Y:S02]  /*9720*/  @!P0 SYNCS.PHASECHK.TRANS64 P0, [R0+URZ+0x88], R14 ;  /* 0x0000880e000085a7 */ /* 0x000ea400080010ff */
[----:B--2---:R-:W-:Y:S05]  /*9730*/  @!P0 BRA `(.L_x_168) ;  /* 0xfffffffc00f08947 */ /* 0x004fea000383ffff */
[----:B------:R-:W-:Y:S05]  /*9740*/  BRA `(.L_x_169) ;  /* 0xffffffac00687947 */ /* 0x000fea000383ffff */
.L_x_78:
[----:B------:R-:W-:Y:S07]  /*9750*/  MOV R0, UR7 ;  /* 0x0000000700007c02 */ /* 0x000fee0008000f00 */
.L_x_170:
[----:B-1----:R1:W2:Y:S02]  /*9760*/  SYNCS.PHASECHK.TRANS64.TRYWAIT P0, [R0+URZ+0x90], R14 ;  /* 0x0000900e000075a7 */ /* 0x0022a400080011ff */
[----:B--2---:R-:W-:Y:S05]  /*9770*/  @!P0 NANOSLEEP.SYNCS 0x989680 ;  /* 0x009896800000895d */ /* 0x004fea0003900000 */
[----:B------:R-:W2:Y:S02]  /*9780*/  @!P0 SYNCS.PHASECHK.TRANS64 P0, [R0+URZ+0x90], R14 ;  /* 0x0000900e000085a7 */ /* 0x000ea400080010ff */
[----:B--2---:R-:W-:Y:S05]  /*9790*/  @!P0 BRA `(.L_x_170) ;  /* 0xfffffffc00f08947 */ /* 0x004fea000383ffff */
[----:B------:R-:W-:Y:S05]  /*97a0*/  BRA `(.L_x_171) ;  /* 0xffffffac00ac7947 */ /* 0x000fea000383ffff */
.L_x_79:
[----:B------:R-:W-:Y:S07]  /*97b0*/  MOV R0, UR7 ;  /* 0x0000000700007c02 */ /* 0x000fee0008000f00 */
.L_x_172:
[----:B-1----:R1:W2:Y:S02]  /*97c0*/  SYNCS.PHASECHK.TRANS64.TRYWAIT P0, [R0+URZ+0x98], R14 ;  /* 0x0000980e000075a7 */ /* 0x0022a400080011ff */
[----:B--2---:R-:W-:Y:S05]  /*97d0*/  @!P0 NANOSLEEP.SYNCS 0x989680 ;  /* 0x009896800000895d */ /* 0x004fea0003900000 */
[----:B------:R-:W2:Y:S02]  /*97e0*/  @!P0 SYNCS.PHASECHK.TRANS64 P0, [R0+URZ+0x98], R14 ;  /* 0x0000980e000085a7 */ /* 0x000ea400080010ff */
[----:B--2---:R-:W-:Y:S05]  /*97f0*/  @!P0 BRA `(.L_x_172) ;  /* 0xfffffffc00f08947 */ /* 0x004fea000383ffff */
[----:B------:R-:W-:Y:S05]  /*9800*/  BRA `(.L_x_173) ;  /* 0xffffffb000307947 */ /* 0x000fea000383ffff */
.L_x_81:
[----:B------:R-:W-:-:S07]  /*9810*/  MOV R0, UR7 ;  /* 0x0000000700007c02 */ /* 0x000fce0008000f00 */
.L_x_174:
[----:B-1----:R1:W3:Y:S02]  /*9820*/  SYNCS.PHASECHK.TRANS64.TRYWAIT P0, [R0+URZ+0x80], R2 ;  /* 0x00008002000075a7 */ /* 0x0022e400080011ff */
[----:B---3--:R-:W-:Y:S05]  /*9830*/  @!P0 NANOSLEEP.SYNCS 0x989680 ;  /* 0x009896800000895d */ /* 0x008fea0003900000 */
[----:B------:R-:W3:Y:S02]  /*9840*/  @!P0 SYNCS.PHASECHK.TRANS64 P0, [R0+URZ+0x80], R2 ;  /* 0x00008002000085a7 */ /* 0x000ee400080010ff */
[----:B---3--:R-:W-:Y:S05]  /*9850*/  @!P0 BRA `(.L_x_174) ;  /* 0xfffffffc00f08947 */ /* 0x008fea000383ffff */
[----:B------:R-:W-:Y:S05]  /*9860*/  BRA `(.L_x_175) ;  /* 0xffffffb000a07947 */ /* 0x000fea000383ffff */
.L_x_82:
[----:B-1----:R-:W-:-:S07]  /*9870*/  MOV R0, UR7 ;  /* 0x0000000700007c02 */ /* 0x002fce0008000f00 */
.L_x_176:
[----:B-1----:R1:W3:Y:S02]  /*9880*/  SYNCS.PHASECHK.TRANS64.TRYWAIT P0, [R0+URZ+0x88], R2 ;  /* 0x00008802000075a7 */ /* 0x0022e400080011ff */
[----:B---3--:R-:W-:Y:S05]  /*9890*/  @!P0 NANOSLEEP.SYNCS 0x989680 ;  /* 0x009896800000895d */ /* 0x008fea0003900000 */
[----:B------:R-:W3:Y:S02]  /*98a0*/  @!P0 SYNCS.PHASECHK.TRANS64 P0, [R0+URZ+0x88], R2 ;  /* 0x00008802000085a7 */ /* 0x000ee400080010ff */
[----:B---3--:R-:W-:Y:S05]  /*98b0*/  @!P0 BRA `(.L_x_176) ;  /* 0xfffffffc00f08947 */ /* 0x008fea000383ffff */
[----:B------:R-:W-:Y:S05]  /*98c0*/  BRA `(.L_x_177) ;  /* 0xffffffb000907947 */ /* 0x000fea000383ffff */
.L_x_83:
[----:B-1----:R-:W-:-:S07]  /*98d0*/  MOV R0, UR7 ;  /* 0x0000000700007c02 */ /* 0x002fce0008000f00 */
.L_x_178:
[----:B-1----:R1:W3:Y:S02]  /*98e0*/  SYNCS.PHASECHK.TRANS64.TRYWAIT P0, [R0+URZ+0x90], R2 ;  /* 0x00009002000075a7 */ /* 0x0022e400080011ff */
[----:B---3--:R-:W-:Y:S05]  /*98f0*/  @!P0 NANOSLEEP.SYNCS 0x989680 ;  /* 0x009896800000895d */ /* 0x008fea0003900000 */
[----:B------:R-:W3:Y:S02]  /*9900*/  @!P0 SYNCS.PHASECHK.TRANS64 P0, [R0+URZ+0x90], R2 ;  /* 0x00009002000085a7 */ /* 0x000ee400080010ff */
[----:B---3--:R-:W-:Y:S05]  /*9910*/  @!P0 BRA `(.L_x_178) ;  /* 0xfffffffc00f08947 */ /* 0x008fea000383ffff */
[----:B------:R-:W-:Y:S05]  /*9920*/  BRA `(.L_x_179) ;  /* 0xffffffb000807947 */ /* 0x000fea000383ffff */
.L_x_85:
[----:B--2---:R2:W4:Y:S02]  /*9930*/  SYNCS.PHASECHK.TRANS64.TRYWAIT P0, [R0+URZ+0xb0], R2 ;  /* 0x0000b002000075a7 */ /* 0x00452400080011ff */
[----:B----4-:R-:W-:Y:S05]  /*9940*/  @!P0 NANOSLEEP.SYNCS 0x989680 ;  /* 0x009896800000895d */ /* 0x010fea0003900000 */
[----:B------:R-:W4:Y:S02]  /*9950*/  @!P0 SYNCS.PHASECHK.TRANS64 P0, [R0+URZ+0xb0], R2 ;  /* 0x0000b002000085a7 */ /* 0x000f2400080010ff */
[----:B----4-:R-:W-:Y:S05]  /*9960*/  @!P0 BRA `(.L_x_85) ;  /* 0xfffffffc00f08947 */ /* 0x010fea000383ffff */
[----:B------:R-:W-:Y:S05]  /*9970*/  BRA `(.L_x_180) ;  /* 0xffffffb400487947 */ /* 0x000fea000383ffff */
.L_x_96:
[----:B-1----:R-:W-:Y:S04]  /*9980*/  MOV R2, UR48 ;  /* 0x0000003000027c02 */ /* 0x002fe80008000f00 */
[----:B------:R1:W3:Y:S03]  /*9990*/  SYNCS.PHASECHK.TRANS64.TRYWAIT P1, [R2+URZ+0x60], R3 ;  /* 0x00006003020075a7 */ /* 0x0002e600080211ff */
[----:B---3--:R-:W-:Y:S05]  /*99a0*/  @!P1 NANOSLEEP.SYNCS 0x989680 ;  /* 0x009896800000995d */ /* 0x008fea0003900000 */
[----:B------:R-:W3:Y:S02]  /*99b0*/  @!P1 SYNCS.PHASECHK.TRANS64 P1, [R2+URZ+0x60], R3 ;  /* 0x00006003020095a7 */ /* 0x000ee400080210ff */
[----:B---3--:R-:W-:Y:S05]  /*99c0*/  @!P1 BRA `(.L_x_96) ;  /* 0xfffffffc00ec9947 */ /* 0x008fea000383ffff */
[----:B------:R-:W-:Y:S05]  /*99d0*/  BRA `(.L_x_95) ;  /* 0xffffffc000547947 */ /* 0x000fea000383ffff */
.L_x_98:
[----:B-1----:R1:W4:Y:S02]  /*99e0*/  SYNCS.PHASECHK.TRANS64.TRYWAIT P0, [R64+URZ+0xd0], R0 ;  /* 0x0000d000400075a7 */ /* 0x00232400080011ff */
[----:B----4-:R-:W-:Y:S05]  /*99f0*/  @!P0 NANOSLEEP.SYNCS 0x989680 ;  /* 0x009896800000895d */ /* 0x010fea0003900000 */
[----:B------:R-:W4:Y:S02]  /*9a00*/  @!P0 SYNCS.PHASECHK.TRANS64 P0, [R64+URZ+0xd0], R0 ;  /* 0x0000d000400085a7 */ /* 0x000f2400080010ff */
[----:B----4-:R-:W-:Y:S05]  /*9a10*/  @!P0 BRA `(.L_x_98) ;  /* 0xfffffffc00f08947 */ /* 0x010fea000383ffff */
[----:B------:R-:W-:Y:S05]  /*9a20*/  BRA `(.L_x_97) ;  /* 0xffffffc0007c7947 */ /* 0x000fea000383ffff */
.L_x_107:
[----:B--2---:R2:W4:Y:S02]  /*9a30*/  SYNCS.PHASECHK.TRANS64.TRYWAIT P0, [R2+URZ+0x60], R0 ;  /* 0x00006000020075a7 */ /* 0x00452400080011ff */
[----:B----4-:R-:W-:Y:S05]  /*9a40*/  @!P0 NANOSLEEP.SYNCS 0x989680 ;  /* 0x009896800000895d */ /* 0x010fea0003900000 */
[----:B------:R-:W4:Y:S02]  /*9a50*/  @!P0 SYNCS.PHASECHK.TRANS64 P0, [R2+URZ+0x60], R0 ;  /* 0x00006000020085a7 */ /* 0x000f2400080010ff */
[----:B----4-:R-:W-:Y:S05]  /*9a60*/  @!P0 BRA `(.L_x_107) ;  /* 0xfffffffc00f08947 */ /* 0x010fea000383ffff */
[----:B------:R-:W-:Y:S05]  /*9a70*/  BRA `(.L_x_106) ;  /* 0xffffffcc00587947 */ /* 0x000fea000383ffff */
.L_x_115:
[----:B--2---:R2:W4:Y:S02]  /*9a80*/  SYNCS.PHASECHK.TRANS64.TRYWAIT P0, [R0+URZ+0x60], R6 ;  /* 0x00006006000075a7 */ /* 0x00452400080011ff */
[----:B----4-:R-:W-:Y:S05]  /*9a90*/  @!P0 NANOSLEEP.SYNCS 0x989680 ;  /* 0x009896800000895d */ /* 0x010fea0003900000 */
[----:B------:R-:W4:Y:S02]  /*9aa0*/  @!P0 SYNCS.PHASECHK.TRANS64 P0, [R0+URZ+0x60], R6 ;  /* 0x00006006000085a7 */ /* 0x000f2400080010ff */
[----:B----4-:R-:W-:Y:S05]  /*9ab0*/  @!P0 BRA `(.L_x_115) ;  /* 0xfffffffc00f08947 */ /* 0x010fea000383ffff */
[----:B------:R-:W-:Y:S05]  /*9ac0*/  BRA `(.L_x_114) ;  /* 0xffffffd800587947 */ /* 0x000fea000383ffff */
.L_x_123:
[----:B--2---:R2:W4:Y:S02]  /*9ad0*/  SYNCS.PHASECHK.TRANS64.TRYWAIT P0, [R0+URZ+0x60], R5 ;  /* 0x00006005000075a7 */ /* 0x00452400080011ff */
[----:B----4-:R-:W-:Y:S05]  /*9ae0*/  @!P0 NANOSLEEP.SYNCS 0x989680 ;  /* 0x009896800000895d */ /* 0x010fea0003900000 */
[----:B------:R-:W4:Y:S02]  /*9af0*/  @!P0 SYNCS.PHASECHK.TRANS64 P0, [R0+URZ+0x60], R5 ;  /* 0x00006005000085a7 */ /* 0x000f2400080010ff */
[----:B----4-:R-:W-:Y:S05]  /*9b00*/  @!P0 BRA `(.L_x_123) ;  /* 0xfffffffc00f08947 */ /* 0x010fea000383ffff */
[----:B------:R-:W-:Y:S05]  /*9b10*/  BRA `(.L_x_122) ;  /* 0xffffffe400587947 */ /* 0x000fea000383ffff */
        .weak           $__internal_0_$__cuda_sm10x_tcgen05_guardrail_trap_col_being_dealloced_not_returned_by_alloc
        .type           $__internal_0_$__cuda_sm10x_tcgen05_guardrail_trap_col_being_dealloced_not_returned_by_alloc,@function
        .size           $__internal_0_$__cuda_sm10x_tcgen05_guardrail_trap_col_being_dealloced_not_returned_by_alloc,($__internal_1_$__cuda_sm10x_tcgen05_guardrail_trap_phase_invalid_during_alloc - $__internal_0_$__cuda_sm10x_tcgen05_guardrail_trap_col_being_dealloced_not_returned_by_alloc)
$__internal_0_$__cuda_sm10x_tcgen05_guardrail_trap_col_being_dealloced_not_returned_by_alloc:
[----:B------:R-:W-:Y:S05]  /*9b20*/  BPT.TRAP 0x1 ;  /* 0x000000040000795c */ /* 0x000fea0000300000 */
[----:B------:R-:W-:-:S04]  /*9b30*/  HFMA2 R3, -RZ, RZ, 0, 0 ;  /* 0x00000000ff037431 */ /* 0x000fc800000001ff */
[----:B------:R-:W-:Y:S05]  /*9b40*/  RET.REL.NODEC R2 `(_ZN7cutlass13device_kernelINS_4gemm6kernel13GemmUniversalIN4cute5tupleIJiiiiEEENS1_10collective13CollectiveMmaINS1_35MainloopSm100TmaUmmaWarpSpecializedILi6ELi2ELi4ENS5_IJNS4_1CILi1EEESB_SB_EEEEENS5_IJNSA_ILi128EEESE_NSA_ILi64EEEEEENS_6half_tENS5_IJlSB_lEEESH_NS5_IJSB_llEEENS4_8TiledMMAINS4_8MMA_AtomIJNS4_20SM100_MMA_F16BF16_SSISH_SH_fLi128ELi128ELNS4_4UMMA5MajorE0ELSO_1ELNSN_7ScaleInE0ELSP_0EEEEEENS4_6LayoutISC_NS5_IJNSA_ILi0EEEST_ST_EEEEENS5_IJNS4_10UnderscoreESW_SW_EEEEENS4_13SM90_TMA_LOADENS4_14ComposedLayoutINS4_7SwizzleILi3ELi4ELi3EEENS4_18smem_ptr_flag_bitsILi16EEENSS_INS5_IJNSA_ILi8EEESF_EEENS5_IJSF_SB_EEEEEEEvNS4_8identityESZ_NS10_IS12_S14_NSS_INS5_IJSF_S15_EEENS5_IJSB_SF_EEEEEEEvS1A_EENS_8epilogue10collective18CollectiveEpilogueINS1G_23Sm100TmaWarpSpecializedILi4ELi2ELi32ELb1ELb0EEEJSG_NS5_IJNSS_ISE_SB_EENSS_INSA_ILi32EEESB_EEEEESH_SI_SH_SI_NS1G_6fusion15FusionCallbacksIS1K_NS1P_17LinearCombinationISH_fSH_fLNS_15FloatRoundStyleE2EEESG_S1O_JEEENS4_5SM1004TMEM4LOAD26SM100_TMEM_LOAD_32dp32b32xESZ_NS10_INS11_ILi2ELi4ELi3EEES14_NSS_INS5_IJS15_S1M_EEENS5_IJS1M_SB_EEEEEEENS4_39AutoVectorizingCopyWithAssumedAlignmentILi128EEENS4_14SM90_TMA_STOREES23_S25_S25_EEEvvEEEEvNT_6ParamsE) ;  /* 0xffffff64022c7950 */ /* 0x000fea0003c3ffff */
        .weak           $__internal_1_$__cuda_sm10x_tcgen05_guardrail_trap_phase_invalid_during_alloc
        .type           $__internal_1_$__cuda_sm10x_tcgen05_guardrail_trap_phase_invalid_during_alloc,@function
        .size           $__internal_1_$__cuda_sm10x_tcgen05_guardrail_trap_phase_invalid_during_alloc,($__internal_2_$__cuda_sm10x_tcgen05_guardrail_trap_unallocated_columns_being_dealloced - $__internal_1_$__cuda_sm10x_tcgen05_guardrail_trap_phase_invalid_during_alloc)
$__internal_1_$__cuda_sm10x_tcgen05_guardrail_trap_phase_invalid_during_alloc:
[----:B------:R-:W-:Y:S05]  /*9b50*/  BPT.TRAP 0x1 ;  /* 0x000000040000795c */ /* 0x000fea0000300000 */
[----:B------:R-:W-:-:S04]  /*9b60*/  MOV R3, 0x0 ;  /* 0x0000000000037802 */ /* 0x000fc80000000f00 */
[----:B------:R-:W-:Y:S05]  /*9b70*/  RET.REL.NODEC R2 `(_ZN7cutlass13device_kernelINS_4gemm6kernel13GemmUniversalIN4cute5tupleIJiiiiEEENS1_10collective13CollectiveMmaINS1_35MainloopSm100TmaUmmaWarpSpecializedILi6ELi2ELi4ENS5_IJNS4_1CILi1EEESB_SB_EEEEENS5_IJNSA_ILi128EEESE_NSA_ILi64EEEEEENS_6half_tENS5_IJlSB_lEEESH_NS5_IJSB_llEEENS4_8TiledMMAINS4_8MMA_AtomIJNS4_20SM100_MMA_F16BF16_SSISH_SH_fLi128ELi128ELNS4_4UMMA5MajorE0ELSO_1ELNSN_7ScaleInE0ELSP_0EEEEEENS4_6LayoutISC_NS5_IJNSA_ILi0EEEST_ST_EEEEENS5_IJNS4_10UnderscoreESW_SW_EEEEENS4_13SM90_TMA_LOADENS4_14ComposedLayoutINS4_7SwizzleILi3ELi4ELi3EEENS4_18smem_ptr_flag_bitsILi16EEENSS_INS5_IJNSA_ILi8EEESF_EEENS5_IJSF_SB_EEEEEEEvNS4_8identityESZ_NS10_IS12_S14_NSS_INS5_IJSF_S15_EEENS5_IJSB_SF_EEEEEEEvS1A_EENS_8epilogue10collective18CollectiveEpilogueINS1G_23Sm100TmaWarpSpecializedILi4ELi2ELi32ELb1ELb0EEEJSG_NS5_IJNSS_ISE_SB_EENSS_INSA_ILi32EEESB_EEEEESH_SI_SH_SI_NS1G_6fusion15FusionCallbacksIS1K_NS1P_17LinearCombinationISH_fSH_fLNS_15FloatRoundStyleE2EEESG_S1O_JEEENS4_5SM1004TMEM4LOAD26SM100_TMEM_LOAD_32dp32b32xESZ_NS10_INS11_ILi2ELi4ELi3EEES14_NSS_INS5_IJS15_S1M_EEENS5_IJS1M_SB_EEEEEEENS4_39AutoVectorizingCopyWithAssumedAlignmentILi128EEENS4_14SM90_TMA_STOREES23_S25_S25_EEEvvEEEEvNT_6ParamsE) ;  /* 0xffffff6402207950 */ /* 0x000fea0003c3ffff */
        .weak           $__internal_2_$__cuda_sm10x_tcgen05_guardrail_trap_unallocated_columns_being_dealloced
        .type           $__internal_2_$__cuda_sm10x_tcgen05_guardrail_trap_unallocated_columns_being_dealloced,@function
        .size           $__internal_2_$__cuda_sm10x_tcgen05_guardrail_trap_unallocated_columns_being_dealloced,(.L_x_182 - $__internal_2_$__cuda_sm10x_tcgen05_guardrail_trap_unallocated_columns_being_dealloced)
$__internal_2_$__cuda_sm10x_tcgen05_guardrail_trap_unallocated_columns_being_dealloced:
[----:B------:R-:W-:Y:S05]  /*9b80*/  BPT.TRAP 0x1 ;  /* 0x000000040000795c */ /* 0x000fea0000300000 */
[----:B------:R-:W-:-:S04]  /*9b90*/  HFMA2 R3, -RZ, RZ, 0, 0 ;  /* 0x00000000ff037431 */ /* 0x000fc800000001ff */
[----:B------:R-:W-:Y:S05]  /*9ba0*/  RET.REL.NODEC R2 `(_ZN7cutlass13device_kernelINS_4gemm6kernel13GemmUniversalIN4cute5tupleIJiiiiEEENS1_10collective13CollectiveMmaINS1_35MainloopSm100TmaUmmaWarpSpecializedILi6ELi2ELi4ENS5_IJNS4_1CILi1EEESB_SB_EEEEENS5_IJNSA_ILi128EEESE_NSA_ILi64EEEEEENS_6half_tENS5_IJlSB_lEEESH_NS5_IJSB_llEEENS4_8TiledMMAINS4_8MMA_AtomIJNS4_20SM100_MMA_F16BF16_SSISH_SH_fLi128ELi128ELNS4_4UMMA5MajorE0ELSO_1ELNSN_7ScaleInE0ELSP_0EEEEEENS4_6LayoutISC_NS5_IJNSA_ILi0EEEST_ST_EEEEENS5_IJNS4_10UnderscoreESW_SW_EEEEENS4_13SM90_TMA_LOADENS4_14ComposedLayoutINS4_7SwizzleILi3ELi4ELi3EEENS4_18smem_ptr_flag_bitsILi16EEENSS_INS5_IJNSA_ILi8EEESF_EEENS5_IJSF_SB_EEEEEEEvNS4_8identityESZ_NS10_IS12_S14_NSS_INS5_IJSF_S15_EEENS5_IJSB_SF_EEEEEEEvS1A_EENS_8epilogue10collective18CollectiveEpilogueINS1G_23Sm100TmaWarpSpecializedILi4ELi2ELi32ELb1ELb0EEEJSG_NS5_IJNSS_ISE_SB_EENSS_INSA_ILi32EEESB_EEEEESH_SI_SH_SI_NS1G_6fusion15FusionCallbacksIS1K_NS1P_17LinearCombinationISH_fSH_fLNS_15FloatRoundStyleE2EEESG_S1O_JEEENS4_5SM1004TMEM4LOAD26SM100_TMEM_LOAD_32dp32b32xESZ_NS10_INS11_ILi2ELi4ELi3EEES14_NSS_INS5_IJS15_S1M_EEENS5_IJS1M_SB_EEEEEEENS4_39AutoVectorizingCopyWithAssumedAlignmentILi128EEENS4_14SM90_TMA_STOREES23_S25_S25_EEEvvEEEEvNT_6ParamsE) ;  /* 0xffffff6402147950 */ /* 0x000fea0003c3ffff */
.L_x_181:
[----:B------:R-:W-:-:S00]  /*9bb0*/  BRA `(.L_x_181) ;  /* 0xfffffffc00fc7947 */ /* 0x000fc0000383ffff */
[----:B------:R-:W-:-:S00]  /*9bc0*/  NOP ;  /* 0x0000000000007918 */ /* 0x000fc00000000000 */
        /* <DEDUP_REMOVED lines=11> */
.L_x_182:


//--------------------- .nv.global.init           --------------------------
	.section	.nv.global.init,"aw",@progbits
.nv.global.init:
	.type		$str$27,@object
	.size		$str$27,($str$28 - $str$27)
$str$27:
        /*0000*/ 	.byte	0x28, 0x61, 0x64, 0x64, 0x72, 0x65, 0x73, 0x73, 0x20, 0x26, 0x20, 0x6d, 0x61, 0x73, 0x6b, 0x29
        /*0010*/ 	.byte	0x20, 0x3d, 0x3d, 0x20, 0x30, 0x00
	.type		$str$28,@object
	.size		$str$28,($str$26 - $str$28)
$str$28:
        /*0016*/ 	.byte	0x2f, 0x74, 0x6d, 0x70, 0x2f, 0x63, 0x75, 0x74, 0x6c, 0x61, 0x73, 0x73, 0x5f, 0x73, 0x77, 0x65
        /*0026*/ 	.byte	0x65, 0x70, 0x5f, 0x73, 0x72, 0x63, 0x2f, 0x69, 0x6e, 0x63, 0x6c, 0x75, 0x64, 0x65, 0x2f, 0x63
        /*0036*/ 	.byte	0x75, 0x74, 0x65, 0x2f, 0x70, 0x6f, 0x69, 0x6e, 0x74, 0x65, 0x72, 0x5f, 0x66, 0x6c, 0x61, 0x67
        /*0046*/ 	.byte	0x67, 0x65, 0x64, 0x2e, 0x68, 0x70, 0x70, 0x00
	.type		$str$26,@object
	.size		$str$26,($str$25 - $str$26)
$str$26:
        /*004e*/ 	.byte	0x2f, 0x74, 0x6d, 0x70, 0x2f, 0x63, 0x75, 0x74, 0x6c, 0x61, 0x73, 0x73, 0x5f, 0x73, 0x77, 0x65
        /*005e*/ 	.byte	0x65, 0x70, 0x5f, 0x73, 0x72, 0x63, 0x2f, 0x69, 0x6e, 0x63, 0x6c, 0x75, 0x64, 0x65, 0x2f, 0x63
        /*006e*/ 	.byte	0x75, 0x74, 0x65, 0x2f, 0x61, 0x74, 0x6f, 0x6d, 0x2f, 0x63, 0x6f, 0x70, 0x79, 0x5f, 0x74, 0x72
        /*007e*/ 	.byte	0x61, 0x69, 0x74, 0x73, 0x5f, 0x73, 0x6d, 0x31, 0x30, 0x30, 0x2e, 0x68, 0x70, 0x70, 0x00
	.type		$str$25,@object
	.size		$str$25,(__unnamed_1 - $str$25)
$str$25:
        /*008d*/ 	.byte	0x28, 0x28, 0x75, 0x69, 0x6e, 0x74, 0x33, 0x32, 0x5f, 0x74, 0x28, 0x74, 0x68, 0x72, 0x65, 0x61
        /*009d*/ 	.byte	0x64, 0x49, 0x64, 0x78, 0x2e, 0x78, 0x29, 0x20, 0x2f, 0x20, 0x33, 0x32, 0x29, 0x20, 0x25, 0x20
        /*00ad*/ 	.byte	0x34, 0x29, 0x20, 0x3d, 0x3d, 0x20, 0x28, 0x28, 0x28, 0x74, 0x6d, 0x65, 0x6d, 0x5f, 0x61, 0x64
        /*00bd*/ 	.byte	0x64, 0x72, 0x20, 0x3e, 0x3e, 0x20, 0x31, 0x36, 0x29, 0x20, 0x2f, 0x20, 0x33, 0x32, 0x29, 0x20
        /*00cd*/ 	.byte	0x25, 0x20, 0x34, 0x29, 0x00
	.type		__unnamed_1,@object
	.size		__unnamed_1,(__unnamed_2 - __unnamed_1)
__unnamed_1:
        /*00d2*/ 	.byte	0x61, 0x75, 0x74, 0x6f, 0x20, 0x63, 0x75, 0x74, 0x65, 0x3a, 0x3a, 0x61, 0x73, 0x5f, 0x70, 0x6f
        /* <DEDUP_REMOVED lines=24> */
        /*0262*/ 	.byte	0x3e, 0x3e, 0x3e, 0x3e, 0x5d, 0x00
	.type		__unnamed_2,@object
	.size		__unnamed_2,(.L_2 - __unnamed_2)
__unnamed_2:
        /* <DEDUP_REMOVED lines=42> */
        /*0508*/ 	.byte	0x3e, 0x3e, 0x5d, 0x00
.L_2:


//--------------------- .nv.shared._ZN7cutlass13device_kernelINS_4gemm6kernel13GemmUniversalIN4cute5tupleIJiiiiEEENS1_10collective13CollectiveMmaINS1_35MainloopSm100TmaUmmaWarpSpecializedILi6ELi2ELi4ENS5_IJNS4_1CILi1EEESB_SB_EEEEENS5_IJNSA_ILi128EEESE_NSA_ILi64EEEEEENS_6half_tENS5_IJlSB_lEEESH_NS5_IJSB_llEEENS4_8TiledMMAINS4_8MMA_AtomIJNS4_20SM100_MMA_F16BF16_SSISH_SH_fLi128ELi128ELNS4_4UMMA5MajorE0ELSO_1ELNSN_7ScaleInE0ELSP_0EEEEEENS4_6LayoutISC_NS5_IJNSA_ILi0EEEST_ST_EEEEENS5_IJNS4_10UnderscoreESW_SW_EEEEENS4_13SM90_TMA_LOADENS4_14ComposedLayoutINS4_7SwizzleILi3ELi4ELi3EEENS4_18smem_ptr_flag_bitsILi16EEENSS_INS5_IJNSA_ILi8EEESF_EEENS5_IJSF_SB_EEEEEEEvNS4_8identityESZ_NS10_IS12_S14_NSS_INS5_IJSF_S15_EEENS5_IJSB_SF_EEEEEEEvS1A_EENS_8epilogue10collective18CollectiveEpilogueINS1G_23Sm100TmaWarpSpecializedILi4ELi2ELi32ELb1ELb0EEEJSG_NS5_IJNSS_ISE_SB_EENSS_INSA_ILi32EEESB_EEEEESH_SI_SH_SI_NS1G_6fusion15FusionCallbacksIS1K_NS1P_17LinearCombinationISH_fSH_fLNS_15FloatRoundStyleE2EEESG_S1O_JEEENS4_5SM1004TMEM4LOAD26SM100_TMEM_LOAD_32dp32b32xESZ_NS10_INS11_ILi2ELi4ELi3EEES14_NSS_INS5_IJS15_S1M_EEENS5_IJS1M_SB_EEEEEEENS4_39AutoVectorizingCopyWithAssumedAlignmentILi128EEENS4_14SM90_TMA_STOREES23_S25_S25_EEEvvEEEEvNT_6ParamsE --------------------------
	.section	.nv.shared._ZN7cutlass13device_kernelINS_4gemm6kernel13GemmUniversalIN4cute5tupleIJiiiiEEENS1_10collective13CollectiveMmaINS1_35MainloopSm100TmaUmmaWarpSpecializedILi6ELi2ELi4ENS5_IJNS4_1CILi1EEESB_SB_EEEEENS5_IJNSA_ILi128EEESE_NSA_ILi64EEEEEENS_6half_tENS5_IJlSB_lEEESH_NS5_IJSB_llEEENS4_8TiledMMAINS4_8MMA_AtomIJNS4_20SM100_MMA_F16BF16_SSISH_SH_fLi128ELi128ELNS4_4UMMA5MajorE0ELSO_1ELNSN_7ScaleInE0ELSP_0EEEEEENS4_6LayoutISC_NS5_IJNSA_ILi0EEEST_ST_EEEEENS5_IJNS4_10UnderscoreESW_SW_EEEEENS4_13SM90_TMA_LOADENS4_14ComposedLayoutINS4_7SwizzleILi3ELi4ELi3EEENS4_18smem_ptr_flag_bitsILi16EEENSS_INS5_IJNSA_ILi8EEESF_EEENS5_IJSF_SB_EEEEEEEvNS4_8identityESZ_NS10_IS12_S14_NSS_INS5_IJSF_S15_EEENS5_IJSB_SF_EEEEEEEvS1A_EENS_8epilogue10collective18CollectiveEpilogueINS1G_23Sm100TmaWarpSpecializedILi4ELi2ELi32ELb1ELb0EEEJSG_NS5_IJNSS_ISE_SB_EENSS_INSA_ILi32EEESB_EEEEESH_SI_SH_SI_NS1G_6fusion15FusionCallbacksIS1K_NS1P_17LinearCombinationISH_fSH_fLNS_15FloatRoundStyleE2EEESG_S1O_JEEENS4_5SM1004TMEM4LOAD26SM100_TMEM_LOAD_32dp32b32xESZ_NS10_INS11_ILi2ELi4ELi3EEES14_NSS_INS5_IJS15_S1M_EEENS5_IJS1M_SB_EEEEEEENS4_39AutoVectorizingCopyWithAssumedAlignmentILi128EEENS4_14SM90_TMA_STOREES23_S25_S25_EEEvvEEEEvNT_6ParamsE,"aw",@nobits
	.sectionflags	@""
	.align	16
	.zero		1024


//--------------------- .nv.shared.reserved.0     --------------------------
	.section	.nv.shared.reserved.0,"aw",@nobits
	.weak		__nv_reservedSMEM_offset_0_alias
	.size		__nv_reservedSMEM_offset_0_alias, 0, 64
	.other		__nv_reservedSMEM_offset_0_alias,@"STO_CUDA_RESERVED_SHARED STV_DEFAULT"
__nv_reservedSMEM_offset_0_alias:
	.zero		0
.nv.shared.reserved.0:
	.zero		64
	.weak		__nv_reservedSMEM_tcgen05_partition
	.type		__nv_reservedSMEM_tcgen05_partition,@object
	.size		__nv_reservedSMEM_tcgen05_partition,(.L_0 - __nv_reservedSMEM_tcgen05_partition)
__nv_reservedSMEM_tcgen05_partition:
	.zero		32
.L_0:


//--------------------- .nv.global                --------------------------
	.section	.nv.global,"aw",@nobits
.nv.global:
	.type		_ZN40_INTERNAL_982ca3e8_4_k_cu_72dcdddb_396844cute1_E,@object
	.size		_ZN40_INTERNAL_982ca3e8_4_k_cu_72dcdddb_396844cute1_E,(_ZN40_INTERNAL_982ca3e8_4_k_cu_72dcdddb_396844cuda3std3__45__cpo6cbeginE - _ZN40_INTERNAL_982ca3e8_4_k_cu_72dcdddb_396844cute1_E)
_ZN40_INTERNAL_982ca3e8_4_k_cu_72dcdddb_396844cute1_E:
	.zero		1
	.type		_ZN40_INTERNAL_982ca3e8_4_k_cu_72dcdddb_396844cuda3std3__45__cpo6cbeginE,@object
	.size		_ZN40_INTERNAL_982ca3e8_4_k_cu_72dcdddb_396844cuda3std3__45__cpo6cbeginE,(_ZN40_INTERNAL_982ca3e8_4_k_cu_72dcdddb_396844cuda3std3__48in_placeE - _ZN40_INTERNAL_982ca3e8_4_k_cu_72dcdddb_396844cuda3std3__45__cpo6cbeginE)
_ZN40_INTERNAL_982ca3e8_4_k_cu_72dcdddb_396844cuda3std3__45__cpo6cbeginE:
	.zero		1
	.type		_ZN40_INTERNAL_982ca3e8_4_k_cu_72dcdddb_396844cuda3std3__48in_placeE,@object
	.size		_ZN40_INTERNAL_982ca3e8_4_k_cu_72dcdddb_396844cuda3std3__48in_placeE,(_ZN40_INTERNAL_982ca3e8_4_k_cu_72dcdddb_396844cuda3std6ranges3__45__cpo9iter_moveE - _ZN40_INTERNAL_982ca3e8_4_k_cu_72dcdddb_396844cuda3std3__48in_placeE)
_ZN40_INTERNAL_982ca3e8_4_k_cu_72dcdddb_396844cuda3std3__48in_placeE:
	.zero		1
	.type		_ZN40_INTERNAL_982ca3e8_4_k_cu_72dcdddb_396844cuda3std6ranges3__45__cpo9iter_moveE,@object
	.size		_ZN40_INTERNAL_982ca3e8_4_k_cu_72dcdddb_396844cuda3std6ranges3__45__cpo9iter_moveE,(_ZN40_INTERNAL_982ca3e8_4_k_cu_72dcdddb_396844cuda3std3__45__cpo5beginE - _ZN40_INTERNAL_982ca3e8_4_k_cu_72dcdddb_396844cuda3std6ranges3__45__cpo9iter_moveE)
_ZN40_INTERNAL_982ca3e8_4_k_cu_72dcdddb_396844cuda3std6ranges3__45__cpo9iter_moveE:
	.zero		1
	.type		_ZN40_INTERNAL_982ca3e8_4_k_cu_72dcdddb_396844cuda3std3__45__cpo5beginE,@object
	.size		_ZN40_INTERNAL_982ca3e8_4_k_cu_72dcdddb_396844cuda3std3__45__cpo5beginE,(_ZN40_INTERNAL_982ca3e8_4_k_cu_72dcdddb_396844cuda3std3__442_GLOBAL__N__982ca3e8_4_k_cu_72dcdddb_396846ignoreE - _ZN40_INTERNAL_982ca3e8_4_k_cu_72dcdddb_396844cuda3std3__45__cpo5beginE)
_ZN40_INTERNAL_982ca3e8_4_k_cu_72dcdddb_396844cuda3std3__45__cpo5beginE:
	.zero		1
	.type		_ZN40_INTERNAL_982ca3e8_4_k_cu_72dcdddb_396844cuda3std3__442_GLOBAL__N__982ca3e8_4_k_cu_72dcdddb_396846ignoreE,@object
	.size		_ZN40_INTERNAL_982ca3e8_4_k_cu_72dcdddb_396844cuda3std3__442_GLOBAL__N__982ca3e8_4_k_cu_72dcdddb_396846ignoreE,(_ZN40_INTERNAL_982ca3e8_4_k_cu_72dcdddb_396844cute7productE - _ZN40_INTERNAL_982ca3e8_4_k_cu_72dcdddb_396844cuda3std3__442_GLOBAL__N__982ca3e8_4_k_cu_72dcdddb_396846ignoreE)
_ZN40_INTERNAL_982ca3e8_4_k_cu_72dcdddb_396844cuda3std3__442_GLOBAL__N__982ca3e8_4_k_cu_72dcdddb_396846ignoreE:
	.zero		1
	.type		_ZN40_INTERNAL_982ca3e8_4_k_cu_72dcdddb_396844cute7productE,@object
	.size		_ZN40_INTERNAL_982ca3e8_4_k_cu_72dcdddb_396844cute7productE,(_ZN40_INTERNAL_982ca3e8_4_k_cu_72dcdddb_396844cuda3std3__45__cpo3endE - _ZN40_INTERNAL_982ca3e8_4_k_cu_72dcdddb_396844cute7productE)
_ZN40_INTERNAL_982ca3e8_4_k_cu_72dcdddb_396844cute7productE:
	.zero		1
	.type		_ZN40_INTERNAL_982ca3e8_4_k_cu_72dcdddb_396844cuda3std3__45__cpo3endE,@object
	.size		_ZN40_INTERNAL_982ca3e8_4_k_cu_72dcdddb_396844cuda3std3__45__cpo3endE,(_ZN40_INTERNAL_982ca3e8_4_k_cu_72dcdddb_396844cuda3std3__419piecewise_constructE - _ZN40_INTERNAL_982ca3e8_4_k_cu_72dcdddb_396844cuda3std3__45__cpo3endE)
_ZN40_INTERNAL_982ca3e8_4_k_cu_72dcdddb_396844cuda3std3__45__cpo3endE:
	.zero		1
	.type		_ZN40_INTERNAL_982ca3e8_4_k_cu_72dcdddb_396844cuda3std3__419piecewise_constructE,@object
	.size		_ZN40_INTERNAL_982ca3e8_4_k_cu_72dcdddb_396844cuda3std3__419piecewise_constructE,(_ZN40_INTERNAL_982ca3e8_4_k_cu_72dcdddb_396844cuda3std3__45__cpo4cendE - _ZN40_INTERNAL_982ca3e8_4_k_cu_72dcdddb_396844cuda3std3__419piecewise_constructE)
_ZN40_INTERNAL_982ca3e8_4_k_cu_72dcdddb_396844cuda3std3__419piecewise_constructE:
	.zero		1
	.type		_ZN40_INTERNAL_982ca3e8_4_k_cu_72dcdddb_396844cuda3std3__45__cpo4cendE,@object
	.size		_ZN40_INTERNAL_982ca3e8_4_k_cu_72dcdddb_396844cuda3std3__45__cpo4cendE,(_ZN40_INTERNAL_982ca3e8_4_k_cu_72dcdddb_396844cuda3std6ranges3__45__cpo4swapE - _ZN40_INTERNAL_982ca3e8_4_k_cu_72dcdddb_396844cuda3std3__45__cpo4cendE)
_ZN40_INTERNAL_982ca3e8_4_k_cu_72dcdddb_396844cuda3std3__45__cpo4cendE:
	.zero		1
	.type		_ZN40_INTERNAL_982ca3e8_4_k_cu_72dcdddb_396844cuda3std6ranges3__45__cpo4swapE,@object
	.size		_ZN40_INTERNAL_982ca3e8_4_k_cu_72dcdddb_396844cuda3std6ranges3__45__cpo4swapE,(.L_10 - _ZN40_INTERNAL_982ca3e8_4_k_cu_72dcdddb_396844cuda3std6ranges3__45__cpo4swapE)
_ZN40_INTERNAL_982ca3e8_4_k_cu_72dcdddb_396844cuda3std6ranges3__45__cpo4swapE:
	.zero		1
.L_10:


//--------------------- .nv.constant0._ZN7cutlass13device_kernelINS_4gemm6kernel13GemmUniversalIN4cute5tupleIJiiiiEEENS1_10collective13CollectiveMmaINS1_35MainloopSm100TmaUmmaWarpSpecializedILi6ELi2ELi4ENS5_IJNS4_1CILi1EEESB_SB_EEEEENS5_IJNSA_ILi128EEESE_NSA_ILi64EEEEEENS_6half_tENS5_IJlSB_lEEESH_NS5_IJSB_llEEENS4_8TiledMMAINS4_8MMA_AtomIJNS4_20SM100_MMA_F16BF16_SSISH_SH_fLi128ELi128ELNS4_4UMMA5MajorE0ELSO_1ELNSN_7ScaleInE0ELSP_0EEEEEENS4_6LayoutISC_NS5_IJNSA_ILi0EEEST_ST_EEEEENS5_IJNS4_10UnderscoreESW_SW_EEEEENS4_13SM90_TMA_LOADENS4_14ComposedLayoutINS4_7SwizzleILi3ELi4ELi3EEENS4_18smem_ptr_flag_bitsILi16EEENSS_INS5_IJNSA_ILi8EEESF_EEENS5_IJSF_SB_EEEEEEEvNS4_8identityESZ_NS10_IS12_S14_NSS_INS5_IJSF_S15_EEENS5_IJSB_SF_EEEEEEEvS1A_EENS_8epilogue10collective18CollectiveEpilogueINS1G_23Sm100TmaWarpSpecializedILi4ELi2ELi32ELb1ELb0EEEJSG_NS5_IJNSS_ISE_SB_EENSS_INSA_ILi32EEESB_EEEEESH_SI_SH_SI_NS1G_6fusion15FusionCallbacksIS1K_NS1P_17LinearCombinationISH_fSH_fLNS_15FloatRoundStyleE2EEESG_S1O_JEEENS4_5SM1004TMEM4LOAD26SM100_TMEM_LOAD_32dp32b32xESZ_NS10_INS11_ILi2ELi4ELi3EEES14_NSS_INS5_IJS15_S1M_EEENS5_IJS1M_SB_EEEEEEENS4_39AutoVectorizingCopyWithAssumedAlignmentILi128EEENS4_14SM90_TMA_STOREES23_S25_S25_EEEvvEEEEvNT_6ParamsE --------------------------
	.section	.nv.constant0._ZN7cutlass13device_kernelINS_4gemm6kernel13GemmUniversalIN4cute5tupleIJiiiiEEENS1_10collective13CollectiveMmaINS1_35MainloopSm100TmaUmmaWarpSpecializedILi6ELi2ELi4ENS5_IJNS4_1CILi1EEESB_SB_EEEEENS5_IJNSA_ILi128EEESE_NSA_ILi64EEEEEENS_6half_tENS5_IJlSB_lEEESH_NS5_IJSB_llEEENS4_8TiledMMAINS4_8MMA_AtomIJNS4_20SM100_MMA_F16BF16_SSISH_SH_fLi128ELi128ELNS4_4UMMA5MajorE0ELSO_1ELNSN_7ScaleInE0ELSP_0EEEEEENS4_6LayoutISC_NS5_IJNSA_ILi0EEEST_ST_EEEEENS5_IJNS4_10UnderscoreESW_SW_EEEEENS4_13SM90_TMA_LOADENS4_14ComposedLayoutINS4_7SwizzleILi3ELi4ELi3EEENS4_18smem_ptr_flag_bitsILi16EEENSS_INS5_IJNSA_ILi8EEESF_EEENS5_IJSF_SB_EEEEEEEvNS4_8identityESZ_NS10_IS12_S14_NSS_INS5_IJSF_S15_EEENS5_IJSB_SF_EEEEEEEvS1A_EENS_8epilogue10collective18CollectiveEpilogueINS1G_23Sm100TmaWarpSpecializedILi4ELi2ELi32ELb1ELb0EEEJSG_NS5_IJNSS_ISE_SB_EENSS_INSA_ILi32EEESB_EEEEESH_SI_SH_SI_NS1G_6fusion15FusionCallbacksIS1K_NS1P_17LinearCombinationISH_fSH_fLNS_15FloatRoundStyleE2EEESG_S1O_JEEENS4_5SM1004TMEM4LOAD26SM100_TMEM_LOAD_32dp32b32xESZ_NS10_INS11_ILi2ELi4ELi3EEES14_NSS_INS5_IJS15_S1M_EEENS5_IJS1M_SB_EEEEEEENS4_39AutoVectorizingCopyWithAssumedAlignmentILi128EEENS4_14SM90_TMA_STOREES23_S25_S25_EEEvvEEEEvNT_6ParamsE,"a",@progbits
	.sectionflags	@""
	.align	4
.nv.constant0._ZN7cutlass13device_kernelINS_4gemm6kernel13GemmUniversalIN4cute5tupleIJiiiiEEENS1_10collective13CollectiveMmaINS1_35MainloopSm100TmaUmmaWarpSpecializedILi6ELi2ELi4ENS5_IJNS4_1CILi1EEESB_SB_EEEEENS5_IJNSA_ILi128EEESE_NSA_ILi64EEEEEENS_6half_tENS5_IJlSB_lEEESH_NS5_IJSB_llEEENS4_8TiledMMAINS4_8MMA_AtomIJNS4_20SM100_MMA_F16BF16_SSISH_SH_fLi128ELi128ELNS4_4UMMA5MajorE0ELSO_1ELNSN_7ScaleInE0ELSP_0EEEEEENS4_6LayoutISC_NS5_IJNSA_ILi0EEEST_ST_EEEEENS5_IJNS4_10UnderscoreESW_SW_EEEEENS4_13SM90_TMA_LOADENS4_14ComposedLayoutINS4_7SwizzleILi3ELi4ELi3EEENS4_18smem_ptr_flag_bitsILi16EEENSS_INS5_IJNSA_ILi8EEESF_EEENS5_IJSF_SB_EEEEEEEvNS4_8identityESZ_NS10_IS12_S14_NSS_INS5_IJSF_S15_EEENS5_IJSB_SF_EEEEEEEvS1A_EENS_8epilogue10collective18CollectiveEpilogueINS1G_23Sm100TmaWarpSpecializedILi4ELi2ELi32ELb1ELb0EEEJSG_NS5_IJNSS_ISE_SB_EENSS_INSA_ILi32EEESB_EEEEESH_SI_SH_SI_NS1G_6fusion15FusionCallbacksIS1K_NS1P_17LinearCombinationISH_fSH_fLNS_15FloatRoundStyleE2EEESG_S1O_JEEENS4_5SM1004TMEM4LOAD26SM100_TMEM_LOAD_32dp32b32xESZ_NS10_INS11_ILi2ELi4ELi3EEES14_NSS_INS5_IJS15_S1M_EEENS5_IJS1M_SB_EEEEEEENS4_39AutoVectorizingCopyWithAssumedAlignmentILi128EEENS4_14SM90_TMA_STOREES23_S25_S25_EEEvvEEEEvNT_6ParamsE:
	.zero		2944


//--------------------- SYMBOLS --------------------------

	.type		.nv.reservedSmem.offset0,@object
	.size		.nv.reservedSmem.offset0,0x4
	.type		.nv.reservedSmem.cap,@object
	.size		.nv.reservedSmem.cap,0x4
	.type		__assertfail,@function
